//
// Generated by NVIDIA NVVM Compiler
//
// Compiler Build ID: CL-36424714
// Cuda compilation tools, release 13.0, V13.0.88
// Based on NVVM 20.0.0
//

.version 9.0
.target sm_100
.address_size 64

	// .globl	_Z21computeNearestClusterPfS_PiS0_iii
.func  (.param .b64 func_retval0) __internal_accurate_pow
(
	.param .b64 __internal_accurate_pow_param_0
)
;

.visible .entry _Z21computeNearestClusterPfS_PiS0_iii(
	.param .u64 .ptr .align 1 _Z21computeNearestClusterPfS_PiS0_iii_param_0,
	.param .u64 .ptr .align 1 _Z21computeNearestClusterPfS_PiS0_iii_param_1,
	.param .u64 .ptr .align 1 _Z21computeNearestClusterPfS_PiS0_iii_param_2,
	.param .u64 .ptr .align 1 _Z21computeNearestClusterPfS_PiS0_iii_param_3,
	.param .u32 _Z21computeNearestClusterPfS_PiS0_iii_param_4,
	.param .u32 _Z21computeNearestClusterPfS_PiS0_iii_param_5,
	.param .u32 _Z21computeNearestClusterPfS_PiS0_iii_param_6
)
{
	.reg .pred 	%p<95>;
	.reg .b16 	%rs<30>;
	.reg .b32 	%r<122>;
	.reg .b32 	%f<65>;
	.reg .b64 	%rd<34>;
	.reg .b64 	%fd<131>;

	ld.param.u64 	%rd11, [_Z21computeNearestClusterPfS_PiS0_iii_param_0];
	ld.param.u64 	%rd12, [_Z21computeNearestClusterPfS_PiS0_iii_param_1];
	ld.param.u64 	%rd10, [_Z21computeNearestClusterPfS_PiS0_iii_param_3];
	ld.param.u32 	%r37, [_Z21computeNearestClusterPfS_PiS0_iii_param_4];
	ld.param.u32 	%r35, [_Z21computeNearestClusterPfS_PiS0_iii_param_5];
	ld.param.u32 	%r36, [_Z21computeNearestClusterPfS_PiS0_iii_param_6];
	cvta.to.global.u64 	%rd1, %rd12;
	cvta.to.global.u64 	%rd2, %rd11;
	mov.u32 	%r38, %ctaid.x;
	mov.u32 	%r39, %ntid.x;
	mov.u32 	%r40, %tid.x;
	mad.lo.s32 	%r1, %r38, %r39, %r40;
	cvt.s32.s16 	%r2, %r1;
	setp.ge.s32 	%p2, %r2, %r37;
	@%p2 bra 	$L__BB0_55;
	setp.lt.s32 	%p3, %r36, 1;
	mov.b16 	%rs29, -1;
	@%p3 bra 	$L__BB0_54;
	setp.lt.s32 	%p4, %r35, 1;
	mul.lo.s32 	%r3, %r35, %r2;
	mov.f64 	%fd45, 0d4000000000000000;
	{
	.reg .b32 %temp; 
	mov.b64 	{%temp, %r4}, %fd45;
	}
	and.b32  	%r5, %r4, 2146435072;
	setp.eq.s32 	%p5, %r5, 1062207488;
	setp.lt.s32 	%p6, %r4, 0;
	selp.b32 	%r6, 0, 2146435072, %p6;
	and.b32  	%r41, %r4, 2147483647;
	setp.ne.s32 	%p7, %r41, 1071644672;
	and.pred  	%p1, %p5, %p7;
	or.b32  	%r7, %r6, -2147483648;
	@%p4 bra 	$L__BB0_48;
	and.b32  	%r8, %r35, 3;
	and.b32  	%r9, %r35, 2147483644;
	neg.s32 	%r10, %r9;
	mov.f32 	%f58, 0f7F7FFFFF;
	mov.b16 	%rs29, -1;
	mov.b32 	%r114, 0;
$L__BB0_4:
	setp.lt.u32 	%p17, %r35, 4;
	mul.lo.s32 	%r12, %r114, %r35;
	mov.f64 	%fd127, 0d0000000000000000;
	mov.b32 	%r117, 0;
	@%p17 bra 	$L__BB0_28;
	mul.wide.u32 	%rd13, %r12, 4;
	add.s64 	%rd14, %rd1, %rd13;
	add.s64 	%rd33, %rd14, 8;
	mov.f32 	%f61, 0f00000000;
	mov.u32 	%r115, %r3;
	mov.u32 	%r116, %r10;
$L__BB0_6:
	setp.lt.s32 	%p18, %r4, 0;
	setp.eq.s32 	%p19, %r5, 1062207488;
	mul.wide.s32 	%rd15, %r115, 4;
	add.s64 	%rd16, %rd2, %rd15;
	add.s64 	%rd5, %rd16, 8;
	ld.global.f32 	%f41, [%rd16];
	ld.global.f32 	%f42, [%rd33+-8];
	sub.f32 	%f3, %f41, %f42;
	cvt.f64.f32 	%fd1, %f3;
	{
	.reg .b32 %temp; 
	mov.b64 	{%temp, %r15}, %fd1;
	}
	abs.f64 	%fd2, %fd1;
	{ // callseq 0, 0
	.param .b64 param0;
	st.param.f64 	[param0], %fd2;
	.param .b64 retval0;
	call.uni (retval0), 
	__internal_accurate_pow, 
	(
	param0
	);
	ld.param.f64 	%fd47, [retval0];
	} // callseq 0
	setp.lt.s32 	%p21, %r15, 0;
	neg.f64 	%fd49, %fd47;
	selp.f64 	%fd50, %fd49, %fd47, %p19;
	selp.f64 	%fd51, %fd50, %fd47, %p21;
	setp.eq.f32 	%p22, %f3, 0f00000000;
	selp.b32 	%r47, %r15, 0, %p19;
	or.b32  	%r48, %r47, 2146435072;
	selp.b32 	%r49, %r48, %r47, %p18;
	mov.b32 	%r50, 0;
	mov.b64 	%fd52, {%r50, %r49};
	selp.f64 	%fd123, %fd52, %fd51, %p22;
	add.f64 	%fd53, %fd1, 0d4000000000000000;
	{
	.reg .b32 %temp; 
	mov.b64 	{%temp, %r51}, %fd53;
	}
	and.b32  	%r52, %r51, 2146435072;
	setp.ne.s32 	%p23, %r52, 2146435072;
	@%p23 bra 	$L__BB0_11;
	setp.nan.f32 	%p24, %f3, %f3;
	@%p24 bra 	$L__BB0_10;
	setp.neu.f64 	%p25, %fd2, 0d7FF0000000000000;
	@%p25 bra 	$L__BB0_11;
	selp.b32 	%r53, %r7, %r6, %p1;
	selp.b32 	%r54, %r53, %r6, %p21;
	mov.b32 	%r55, 0;
	mov.b64 	%fd123, {%r55, %r54};
	bra.uni 	$L__BB0_11;
$L__BB0_10:
	mov.f64 	%fd54, 0d4000000000000000;
	add.rn.f64 	%fd123, %fd1, %fd54;
$L__BB0_11:
	setp.eq.f32 	%p30, %f3, 0f3F800000;
	selp.f64 	%fd55, 0d3FF0000000000000, %fd123, %p30;
	cvt.f64.f32 	%fd56, %f61;
	add.f64 	%fd57, %fd55, %fd56;
	cvt.rn.f32.f64 	%f4, %fd57;
	ld.global.f32 	%f43, [%rd5+-4];
	ld.global.f32 	%f44, [%rd33+-4];
	sub.f32 	%f5, %f43, %f44;
	cvt.f64.f32 	%fd7, %f5;
	{
	.reg .b32 %temp; 
	mov.b64 	{%temp, %r16}, %fd7;
	}
	abs.f64 	%fd8, %fd7;
	{ // callseq 1, 0
	.param .b64 param0;
	st.param.f64 	[param0], %fd8;
	.param .b64 retval0;
	call.uni (retval0), 
	__internal_accurate_pow, 
	(
	param0
	);
	ld.param.f64 	%fd58, [retval0];
	} // callseq 1
	setp.lt.s32 	%p31, %r16, 0;
	neg.f64 	%fd60, %fd58;
	selp.f64 	%fd61, %fd60, %fd58, %p19;
	selp.f64 	%fd62, %fd61, %fd58, %p31;
	setp.eq.f32 	%p32, %f5, 0f00000000;
	selp.b32 	%r56, %r16, 0, %p19;
	or.b32  	%r57, %r56, 2146435072;
	selp.b32 	%r58, %r57, %r56, %p18;
	mov.b32 	%r59, 0;
	mov.b64 	%fd63, {%r59, %r58};
	selp.f64 	%fd124, %fd63, %fd62, %p32;
	add.f64 	%fd64, %fd7, 0d4000000000000000;
	{
	.reg .b32 %temp; 
	mov.b64 	{%temp, %r60}, %fd64;
	}
	and.b32  	%r61, %r60, 2146435072;
	setp.ne.s32 	%p33, %r61, 2146435072;
	@%p33 bra 	$L__BB0_16;
	setp.nan.f32 	%p34, %f5, %f5;
	@%p34 bra 	$L__BB0_15;
	setp.neu.f64 	%p35, %fd8, 0d7FF0000000000000;
	@%p35 bra 	$L__BB0_16;
	selp.b32 	%r62, %r7, %r6, %p1;
	selp.b32 	%r63, %r62, %r6, %p31;
	mov.b32 	%r64, 0;
	mov.b64 	%fd124, {%r64, %r63};
	bra.uni 	$L__BB0_16;
$L__BB0_15:
	mov.f64 	%fd65, 0d4000000000000000;
	add.rn.f64 	%fd124, %fd7, %fd65;
$L__BB0_16:
	setp.eq.f32 	%p40, %f5, 0f3F800000;
	selp.f64 	%fd66, 0d3FF0000000000000, %fd124, %p40;
	cvt.f64.f32 	%fd67, %f4;
	add.f64 	%fd68, %fd66, %fd67;
	cvt.rn.f32.f64 	%f6, %fd68;
	ld.global.f32 	%f45, [%rd5];
	ld.global.f32 	%f46, [%rd33];
	sub.f32 	%f7, %f45, %f46;
	cvt.f64.f32 	%fd13, %f7;
	{
	.reg .b32 %temp; 
	mov.b64 	{%temp, %r17}, %fd13;
	}
	abs.f64 	%fd14, %fd13;
	{ // callseq 2, 0
	.param .b64 param0;
	st.param.f64 	[param0], %fd14;
	.param .b64 retval0;
	call.uni (retval0), 
	__internal_accurate_pow, 
	(
	param0
	);
	ld.param.f64 	%fd69, [retval0];
	} // callseq 2
	setp.lt.s32 	%p41, %r17, 0;
	neg.f64 	%fd71, %fd69;
	selp.f64 	%fd72, %fd71, %fd69, %p19;
	selp.f64 	%fd73, %fd72, %fd69, %p41;
	setp.eq.f32 	%p42, %f7, 0f00000000;
	selp.b32 	%r65, %r17, 0, %p19;
	or.b32  	%r66, %r65, 2146435072;
	selp.b32 	%r67, %r66, %r65, %p18;
	mov.b32 	%r68, 0;
	mov.b64 	%fd74, {%r68, %r67};
	selp.f64 	%fd125, %fd74, %fd73, %p42;
	add.f64 	%fd75, %fd13, 0d4000000000000000;
	{
	.reg .b32 %temp; 
	mov.b64 	{%temp, %r69}, %fd75;
	}
	and.b32  	%r70, %r69, 2146435072;
	setp.ne.s32 	%p43, %r70, 2146435072;
	@%p43 bra 	$L__BB0_21;
	setp.nan.f32 	%p44, %f7, %f7;
	@%p44 bra 	$L__BB0_20;
	setp.neu.f64 	%p45, %fd14, 0d7FF0000000000000;
	@%p45 bra 	$L__BB0_21;
	selp.b32 	%r71, %r7, %r6, %p1;
	selp.b32 	%r72, %r71, %r6, %p41;
	mov.b32 	%r73, 0;
	mov.b64 	%fd125, {%r73, %r72};
	bra.uni 	$L__BB0_21;
$L__BB0_20:
	mov.f64 	%fd76, 0d4000000000000000;
	add.rn.f64 	%fd125, %fd13, %fd76;
$L__BB0_21:
	setp.eq.f32 	%p50, %f7, 0f3F800000;
	selp.f64 	%fd77, 0d3FF0000000000000, %fd125, %p50;
	cvt.f64.f32 	%fd78, %f6;
	add.f64 	%fd79, %fd77, %fd78;
	cvt.rn.f32.f64 	%f8, %fd79;
	ld.global.f32 	%f47, [%rd5+4];
	ld.global.f32 	%f48, [%rd33+4];
	sub.f32 	%f9, %f47, %f48;
	cvt.f64.f32 	%fd19, %f9;
	{
	.reg .b32 %temp; 
	mov.b64 	{%temp, %r18}, %fd19;
	}
	abs.f64 	%fd20, %fd19;
	{ // callseq 3, 0
	.param .b64 param0;
	st.param.f64 	[param0], %fd20;
	.param .b64 retval0;
	call.uni (retval0), 
	__internal_accurate_pow, 
	(
	param0
	);
	ld.param.f64 	%fd80, [retval0];
	} // callseq 3
	setp.lt.s32 	%p51, %r18, 0;
	neg.f64 	%fd82, %fd80;
	selp.f64 	%fd83, %fd82, %fd80, %p19;
	selp.f64 	%fd84, %fd83, %fd80, %p51;
	setp.eq.f32 	%p52, %f9, 0f00000000;
	selp.b32 	%r74, %r18, 0, %p19;
	or.b32  	%r75, %r74, 2146435072;
	selp.b32 	%r76, %r75, %r74, %p18;
	mov.b32 	%r77, 0;
	mov.b64 	%fd85, {%r77, %r76};
	selp.f64 	%fd126, %fd85, %fd84, %p52;
	add.f64 	%fd86, %fd19, 0d4000000000000000;
	{
	.reg .b32 %temp; 
	mov.b64 	{%temp, %r78}, %fd86;
	}
	and.b32  	%r79, %r78, 2146435072;
	setp.ne.s32 	%p53, %r79, 2146435072;
	@%p53 bra 	$L__BB0_26;
	setp.nan.f32 	%p54, %f9, %f9;
	@%p54 bra 	$L__BB0_25;
	setp.neu.f64 	%p55, %fd20, 0d7FF0000000000000;
	@%p55 bra 	$L__BB0_26;
	selp.b32 	%r80, %r7, %r6, %p1;
	selp.b32 	%r81, %r80, %r6, %p51;
	mov.b32 	%r82, 0;
	mov.b64 	%fd126, {%r82, %r81};
	bra.uni 	$L__BB0_26;
$L__BB0_25:
	mov.f64 	%fd87, 0d4000000000000000;
	add.rn.f64 	%fd126, %fd19, %fd87;
$L__BB0_26:
	setp.eq.f32 	%p57, %f9, 0f3F800000;
	selp.f64 	%fd88, 0d3FF0000000000000, %fd126, %p57;
	cvt.f64.f32 	%fd89, %f8;
	add.f64 	%fd90, %fd88, %fd89;
	cvt.rn.f32.f64 	%f61, %fd90;
	add.s32 	%r116, %r116, 4;
	add.s32 	%r115, %r115, 4;
	add.s64 	%rd33, %rd33, 16;
	setp.ne.s32 	%p58, %r116, 0;
	@%p58 bra 	$L__BB0_6;
	cvt.f64.f32 	%fd127, %f61;
	mov.u32 	%r117, %r9;
$L__BB0_28:
	setp.eq.s32 	%p59, %r8, 0;
	@%p59 bra 	$L__BB0_47;
	setp.lt.s32 	%p60, %r4, 0;
	setp.eq.s32 	%p61, %r5, 1062207488;
	add.s32 	%r83, %r117, %r3;
	mul.wide.s32 	%rd17, %r83, 4;
	add.s64 	%rd7, %rd2, %rd17;
	ld.global.f32 	%f49, [%rd7];
	add.s32 	%r84, %r117, %r12;
	mul.wide.u32 	%rd18, %r84, 4;
	add.s64 	%rd19, %rd1, %rd18;
	ld.global.f32 	%f50, [%rd19];
	sub.f32 	%f12, %f49, %f50;
	cvt.f64.f32 	%fd27, %f12;
	{
	.reg .b32 %temp; 
	mov.b64 	{%temp, %r22}, %fd27;
	}
	abs.f64 	%fd28, %fd27;
	{ // callseq 4, 0
	.param .b64 param0;
	st.param.f64 	[param0], %fd28;
	.param .b64 retval0;
	call.uni (retval0), 
	__internal_accurate_pow, 
	(
	param0
	);
	ld.param.f64 	%fd91, [retval0];
	} // callseq 4
	setp.lt.s32 	%p63, %r22, 0;
	neg.f64 	%fd93, %fd91;
	selp.f64 	%fd94, %fd93, %fd91, %p61;
	selp.f64 	%fd95, %fd94, %fd91, %p63;
	setp.eq.f32 	%p64, %f12, 0f00000000;
	selp.b32 	%r85, %r22, 0, %p61;
	or.b32  	%r86, %r85, 2146435072;
	selp.b32 	%r87, %r86, %r85, %p60;
	mov.b32 	%r88, 0;
	mov.b64 	%fd96, {%r88, %r87};
	selp.f64 	%fd128, %fd96, %fd95, %p64;
	add.f64 	%fd97, %fd27, 0d4000000000000000;
	{
	.reg .b32 %temp; 
	mov.b64 	{%temp, %r89}, %fd97;
	}
	and.b32  	%r90, %r89, 2146435072;
	setp.ne.s32 	%p65, %r90, 2146435072;
	@%p65 bra 	$L__BB0_34;
	setp.nan.f32 	%p66, %f12, %f12;
	@%p66 bra 	$L__BB0_33;
	setp.neu.f64 	%p67, %fd28, 0d7FF0000000000000;
	@%p67 bra 	$L__BB0_34;
	selp.b32 	%r91, %r7, %r6, %p1;
	selp.b32 	%r92, %r91, %r6, %p63;
	mov.b32 	%r93, 0;
	mov.b64 	%fd128, {%r93, %r92};
	bra.uni 	$L__BB0_34;
$L__BB0_33:
	mov.f64 	%fd98, 0d4000000000000000;
	add.rn.f64 	%fd128, %fd27, %fd98;
$L__BB0_34:
	setp.eq.s32 	%p69, %r8, 1;
	setp.eq.f32 	%p70, %f12, 0f3F800000;
	selp.f64 	%fd99, 0d3FF0000000000000, %fd128, %p70;
	add.f64 	%fd100, %fd99, %fd127;
	cvt.rn.f32.f64 	%f61, %fd100;
	@%p69 bra 	$L__BB0_47;
	ld.global.f32 	%f51, [%rd7+4];
	cvt.u64.u32 	%rd20, %r12;
	cvt.u64.u32 	%rd21, %r117;
	add.s64 	%rd22, %rd21, %rd20;
	shl.b64 	%rd23, %rd22, 2;
	add.s64 	%rd8, %rd1, %rd23;
	ld.global.f32 	%f52, [%rd8+4];
	sub.f32 	%f14, %f51, %f52;
	cvt.f64.f32 	%fd33, %f14;
	{
	.reg .b32 %temp; 
	mov.b64 	{%temp, %r23}, %fd33;
	}
	abs.f64 	%fd34, %fd33;
	{ // callseq 5, 0
	.param .b64 param0;
	st.param.f64 	[param0], %fd34;
	.param .b64 retval0;
	call.uni (retval0), 
	__internal_accurate_pow, 
	(
	param0
	);
	ld.param.f64 	%fd101, [retval0];
	} // callseq 5
	setp.lt.s32 	%p74, %r23, 0;
	neg.f64 	%fd103, %fd101;
	selp.f64 	%fd104, %fd103, %fd101, %p61;
	selp.f64 	%fd105, %fd104, %fd101, %p74;
	setp.eq.f32 	%p75, %f14, 0f00000000;
	selp.b32 	%r94, %r23, 0, %p61;
	or.b32  	%r95, %r94, 2146435072;
	selp.b32 	%r96, %r95, %r94, %p60;
	mov.b32 	%r97, 0;
	mov.b64 	%fd106, {%r97, %r96};
	selp.f64 	%fd129, %fd106, %fd105, %p75;
	add.f64 	%fd107, %fd33, 0d4000000000000000;
	{
	.reg .b32 %temp; 
	mov.b64 	{%temp, %r98}, %fd107;
	}
	and.b32  	%r99, %r98, 2146435072;
	setp.ne.s32 	%p76, %r99, 2146435072;
	@%p76 bra 	$L__BB0_40;
	setp.nan.f32 	%p77, %f14, %f14;
	@%p77 bra 	$L__BB0_39;
	setp.neu.f64 	%p78, %fd34, 0d7FF0000000000000;
	@%p78 bra 	$L__BB0_40;
	selp.b32 	%r100, %r7, %r6, %p1;
	selp.b32 	%r101, %r100, %r6, %p74;
	mov.b32 	%r102, 0;
	mov.b64 	%fd129, {%r102, %r101};
	bra.uni 	$L__BB0_40;
$L__BB0_39:
	mov.f64 	%fd108, 0d4000000000000000;
	add.rn.f64 	%fd129, %fd33, %fd108;
$L__BB0_40:
	setp.eq.s32 	%p80, %r8, 2;
	setp.eq.f32 	%p81, %f14, 0f3F800000;
	selp.f64 	%fd109, 0d3FF0000000000000, %fd129, %p81;
	cvt.f64.f32 	%fd110, %f61;
	add.f64 	%fd111, %fd109, %fd110;
	cvt.rn.f32.f64 	%f61, %fd111;
	@%p80 bra 	$L__BB0_47;
	ld.global.f32 	%f53, [%rd7+8];
	ld.global.f32 	%f54, [%rd8+8];
	sub.f32 	%f16, %f53, %f54;
	cvt.f64.f32 	%fd39, %f16;
	{
	.reg .b32 %temp; 
	mov.b64 	{%temp, %r24}, %fd39;
	}
	abs.f64 	%fd40, %fd39;
	{ // callseq 6, 0
	.param .b64 param0;
	st.param.f64 	[param0], %fd40;
	.param .b64 retval0;
	call.uni (retval0), 
	__internal_accurate_pow, 
	(
	param0
	);
	ld.param.f64 	%fd112, [retval0];
	} // callseq 6
	setp.lt.s32 	%p85, %r24, 0;
	neg.f64 	%fd114, %fd112;
	selp.f64 	%fd115, %fd114, %fd112, %p61;
	selp.f64 	%fd116, %fd115, %fd112, %p85;
	setp.eq.f32 	%p86, %f16, 0f00000000;
	selp.b32 	%r103, %r24, 0, %p61;
	or.b32  	%r104, %r103, 2146435072;
	selp.b32 	%r105, %r104, %r103, %p60;
	mov.b32 	%r106, 0;
	mov.b64 	%fd117, {%r106, %r105};
	selp.f64 	%fd130, %fd117, %fd116, %p86;
	add.f64 	%fd118, %fd39, 0d4000000000000000;
	{
	.reg .b32 %temp; 
	mov.b64 	{%temp, %r107}, %fd118;
	}
	and.b32  	%r108, %r107, 2146435072;
	setp.ne.s32 	%p87, %r108, 2146435072;
	@%p87 bra 	$L__BB0_46;
	setp.nan.f32 	%p88, %f16, %f16;
	@%p88 bra 	$L__BB0_45;
	setp.neu.f64 	%p89, %fd40, 0d7FF0000000000000;
	@%p89 bra 	$L__BB0_46;
	selp.b32 	%r109, %r7, %r6, %p1;
	selp.b32 	%r110, %r109, %r6, %p85;
	mov.b32 	%r111, 0;
	mov.b64 	%fd130, {%r111, %r110};
	bra.uni 	$L__BB0_46;
$L__BB0_45:
	mov.f64 	%fd119, 0d4000000000000000;
	add.rn.f64 	%fd130, %fd39, %fd119;
$L__BB0_46:
	setp.eq.f32 	%p91, %f16, 0f3F800000;
	selp.f64 	%fd120, 0d3FF0000000000000, %fd130, %p91;
	cvt.f64.f32 	%fd121, %f61;
	add.f64 	%fd122, %fd120, %fd121;
	cvt.rn.f32.f64 	%f61, %fd122;
$L__BB0_47:
	setp.gtu.f32 	%p92, %f58, %f61;
	setp.le.f32 	%p93, %f58, %f61;
	selp.f32 	%f55, 0f3F800000, 0f00000000, %p93;
	selp.f32 	%f56, 0f3F800000, 0f00000000, %p92;
	mul.f32 	%f57, %f61, %f56;
	fma.rn.f32 	%f58, %f58, %f55, %f57;
	cvt.u16.u32 	%rs23, %r114;
	selp.b16 	%rs29, %rs29, %rs23, %p93;
	add.s32 	%r114, %r114, 1;
	setp.eq.s32 	%p94, %r114, %r36;
	@%p94 bra 	$L__BB0_54;
	bra.uni 	$L__BB0_4;
$L__BB0_48:
	and.b32  	%r26, %r36, 3;
	setp.lt.u32 	%p8, %r36, 4;
	mov.f32 	%f63, 0f7F7FFFFF;
	mov.b16 	%rs29, -1;
	mov.b32 	%r120, 0;
	@%p8 bra 	$L__BB0_51;
	and.b32  	%r120, %r36, 2147483644;
	mov.f32 	%f63, 0f7F7FFFFF;
	mov.b16 	%rs29, -1;
	mov.b32 	%r118, 0;
$L__BB0_50:
	setp.le.f32 	%p9, %f63, 0f00000000;
	selp.f32 	%f27, 0f3F800000, 0f00000000, %p9;
	mul.f32 	%f28, %f63, %f27;
	cvt.u16.u32 	%rs14, %r118;
	selp.b16 	%rs15, %rs29, %rs14, %p9;
	add.f32 	%f29, %f28, 0f00000000;
	setp.le.f32 	%p10, %f28, 0f00000000;
	selp.f32 	%f30, 0f3F800000, 0f00000000, %p10;
	mul.f32 	%f31, %f29, %f30;
	add.s16 	%rs16, %rs14, 1;
	selp.b16 	%rs17, %rs15, %rs16, %p10;
	add.f32 	%f32, %f31, 0f00000000;
	setp.le.f32 	%p11, %f31, 0f00000000;
	selp.f32 	%f33, 0f3F800000, 0f00000000, %p11;
	mul.f32 	%f34, %f32, %f33;
	add.s16 	%rs18, %rs14, 2;
	selp.b16 	%rs19, %rs17, %rs18, %p11;
	add.f32 	%f35, %f34, 0f00000000;
	setp.le.f32 	%p12, %f34, 0f00000000;
	selp.f32 	%f36, 0f3F800000, 0f00000000, %p12;
	fma.rn.f32 	%f63, %f35, %f36, 0f00000000;
	add.s16 	%rs20, %rs14, 3;
	selp.b16 	%rs29, %rs19, %rs20, %p12;
	add.s32 	%r118, %r118, 4;
	setp.ne.s32 	%p13, %r118, %r120;
	@%p13 bra 	$L__BB0_50;
$L__BB0_51:
	setp.eq.s32 	%p14, %r26, 0;
	@%p14 bra 	$L__BB0_54;
	mov.b32 	%r121, 0;
$L__BB0_53:
	.pragma "nounroll";
	setp.le.f32 	%p15, %f63, 0f00000000;
	selp.f32 	%f37, 0f3F800000, 0f00000000, %p15;
	fma.rn.f32 	%f63, %f63, %f37, 0f00000000;
	cvt.u16.u32 	%rs21, %r120;
	selp.b16 	%rs29, %rs29, %rs21, %p15;
	add.s32 	%r120, %r120, 1;
	add.s32 	%r121, %r121, 1;
	setp.ne.s32 	%p16, %r121, %r26;
	@%p16 bra 	$L__BB0_53;
$L__BB0_54:
	ld.param.u64 	%rd32, [_Z21computeNearestClusterPfS_PiS0_iii_param_2];
	cvt.u64.u32 	%rd24, %r1;
	cvt.s32.s16 	%r112, %rs29;
	shl.b64 	%rd25, %rd24, 48;
	shr.s64 	%rd26, %rd25, 46;
	cvta.to.global.u64 	%rd27, %rd32;
	add.s64 	%rd28, %rd27, %rd26;
	st.global.u32 	[%rd28], %r112;
	cvta.to.global.u64 	%rd29, %rd10;
	mul.wide.s32 	%rd30, %r112, 4;
	add.s64 	%rd31, %rd29, %rd30;
	atom.global.add.u32 	%r113, [%rd31], 1;
$L__BB0_55:
	ret;

}
	// .globl	_Z11computeMeanPfS_PiS0_ii
.visible .entry _Z11computeMeanPfS_PiS0_ii(
	.param .u64 .ptr .align 1 _Z11computeMeanPfS_PiS0_ii_param_0,
	.param .u64 .ptr .align 1 _Z11computeMeanPfS_PiS0_ii_param_1,
	.param .u64 .ptr .align 1 _Z11computeMeanPfS_PiS0_ii_param_2,
	.param .u64 .ptr .align 1 _Z11computeMeanPfS_PiS0_ii_param_3,
	.param .u32 _Z11computeMeanPfS_PiS0_ii_param_4,
	.param .u32 _Z11computeMeanPfS_PiS0_ii_param_5
)
{
	.reg .pred 	%p<11>;
	.reg .b32 	%r<56>;
	.reg .b32 	%f<61>;
	.reg .b64 	%rd<34>;

	ld.param.u64 	%rd8, [_Z11computeMeanPfS_PiS0_ii_param_0];
	ld.param.u64 	%rd9, [_Z11computeMeanPfS_PiS0_ii_param_1];
	ld.param.u64 	%rd6, [_Z11computeMeanPfS_PiS0_ii_param_2];
	ld.param.u64 	%rd7, [_Z11computeMeanPfS_PiS0_ii_param_3];
	ld.param.u32 	%r21, [_Z11computeMeanPfS_PiS0_ii_param_4];
	ld.param.u32 	%r20, [_Z11computeMeanPfS_PiS0_ii_param_5];
	cvta.to.global.u64 	%rd1, %rd9;
	cvta.to.global.u64 	%rd2, %rd8;
	mov.u32 	%r22, %ctaid.x;
	mov.u32 	%r23, %ntid.x;
	mov.u32 	%r24, %tid.x;
	mad.lo.s32 	%r1, %r22, %r23, %r24;
	cvt.s32.s16 	%r2, %r1;
	setp.ge.s32 	%p1, %r2, %r21;
	@%p1 bra 	$L__BB1_13;
	cvta.to.global.u64 	%rd10, %rd6;
	cvt.u64.u32 	%rd11, %r1;
	shl.b64 	%rd12, %rd11, 48;
	shr.s64 	%rd13, %rd12, 46;
	add.s64 	%rd3, %rd10, %rd13;
	setp.lt.s32 	%p2, %r20, 1;
	@%p2 bra 	$L__BB1_13;
	ld.global.u32 	%r26, [%rd3];
	cvt.u64.u32 	%rd14, %r26;
	cvt.s32.s16 	%r27, %r26;
	mul.lo.s32 	%r3, %r27, %r20;
	mul.lo.s32 	%r4, %r20, %r2;
	shl.b64 	%rd15, %rd14, 48;
	shr.s64 	%rd16, %rd15, 46;
	cvta.to.global.u64 	%rd17, %rd7;
	add.s64 	%rd4, %rd17, %rd16;
	and.b32  	%r5, %r20, 7;
	setp.lt.u32 	%p3, %r20, 8;
	mov.b32 	%r54, 0;
	@%p3 bra 	$L__BB1_5;
	and.b32  	%r54, %r20, 2147483640;
	neg.s32 	%r52, %r54;
	add.s64 	%rd5, %rd2, 16;
	mov.u32 	%r50, %r4;
	mov.u32 	%r51, %r3;
$L__BB1_4:
	.pragma "nounroll";
	mul.wide.s32 	%rd18, %r51, 4;
	add.s64 	%rd19, %rd1, %rd18;
	mul.wide.s32 	%rd20, %r50, 4;
	add.s64 	%rd21, %rd5, %rd20;
	ld.global.f32 	%f1, [%rd21+-16];
	ld.global.u32 	%r28, [%rd4];
	cvt.rn.f32.s32 	%f2, %r28;
	div.rn.f32 	%f3, %f1, %f2;
	atom.global.add.f32 	%f4, [%rd19], %f3;
	ld.global.f32 	%f5, [%rd21+-12];
	ld.global.u32 	%r29, [%rd4];
	cvt.rn.f32.s32 	%f6, %r29;
	div.rn.f32 	%f7, %f5, %f6;
	atom.global.add.f32 	%f8, [%rd19+4], %f7;
	ld.global.f32 	%f9, [%rd21+-8];
	ld.global.u32 	%r30, [%rd4];
	cvt.rn.f32.s32 	%f10, %r30;
	div.rn.f32 	%f11, %f9, %f10;
	atom.global.add.f32 	%f12, [%rd19+8], %f11;
	ld.global.f32 	%f13, [%rd21+-4];
	ld.global.u32 	%r31, [%rd4];
	cvt.rn.f32.s32 	%f14, %r31;
	div.rn.f32 	%f15, %f13, %f14;
	atom.global.add.f32 	%f16, [%rd19+12], %f15;
	ld.global.f32 	%f17, [%rd21];
	ld.global.u32 	%r32, [%rd4];
	cvt.rn.f32.s32 	%f18, %r32;
	div.rn.f32 	%f19, %f17, %f18;
	atom.global.add.f32 	%f20, [%rd19+16], %f19;
	ld.global.f32 	%f21, [%rd21+4];
	ld.global.u32 	%r33, [%rd4];
	cvt.rn.f32.s32 	%f22, %r33;
	div.rn.f32 	%f23, %f21, %f22;
	atom.global.add.f32 	%f24, [%rd19+20], %f23;
	ld.global.f32 	%f25, [%rd21+8];
	ld.global.u32 	%r34, [%rd4];
	cvt.rn.f32.s32 	%f26, %r34;
	div.rn.f32 	%f27, %f25, %f26;
	atom.global.add.f32 	%f28, [%rd19+24], %f27;
	ld.global.f32 	%f29, [%rd21+12];
	ld.global.u32 	%r35, [%rd4];
	cvt.rn.f32.s32 	%f30, %r35;
	div.rn.f32 	%f31, %f29, %f30;
	atom.global.add.f32 	%f32, [%rd19+28], %f31;
	add.s32 	%r52, %r52, 8;
	add.s32 	%r51, %r51, 8;
	add.s32 	%r50, %r50, 8;
	setp.ne.s32 	%p4, %r52, 0;
	@%p4 bra 	$L__BB1_4;
$L__BB1_5:
	setp.eq.s32 	%p5, %r5, 0;
	@%p5 bra 	$L__BB1_13;
	and.b32  	%r15, %r20, 3;
	setp.lt.u32 	%p6, %r5, 4;
	@%p6 bra 	$L__BB1_8;
	add.s32 	%r36, %r54, %r3;
	mul.wide.s32 	%rd22, %r36, 4;
	add.s64 	%rd23, %rd1, %rd22;
	add.s32 	%r37, %r54, %r4;
	mul.wide.s32 	%rd24, %r37, 4;
	add.s64 	%rd25, %rd2, %rd24;
	ld.global.f32 	%f33, [%rd25];
	ld.global.u32 	%r38, [%rd4];
	cvt.rn.f32.s32 	%f34, %r38;
	div.rn.f32 	%f35, %f33, %f34;
	atom.global.add.f32 	%f36, [%rd23], %f35;
	ld.global.f32 	%f37, [%rd25+4];
	ld.global.u32 	%r39, [%rd4];
	cvt.rn.f32.s32 	%f38, %r39;
	div.rn.f32 	%f39, %f37, %f38;
	atom.global.add.f32 	%f40, [%rd23+4], %f39;
	ld.global.f32 	%f41, [%rd25+8];
	ld.global.u32 	%r40, [%rd4];
	cvt.rn.f32.s32 	%f42, %r40;
	div.rn.f32 	%f43, %f41, %f42;
	atom.global.add.f32 	%f44, [%rd23+8], %f43;
	ld.global.f32 	%f45, [%rd25+12];
	ld.global.u32 	%r41, [%rd4];
	cvt.rn.f32.s32 	%f46, %r41;
	div.rn.f32 	%f47, %f45, %f46;
	atom.global.add.f32 	%f48, [%rd23+12], %f47;
	add.s32 	%r54, %r54, 4;
$L__BB1_8:
	setp.eq.s32 	%p7, %r15, 0;
	@%p7 bra 	$L__BB1_13;
	setp.eq.s32 	%p8, %r15, 1;
	@%p8 bra 	$L__BB1_11;
	add.s32 	%r42, %r54, %r3;
	mul.wide.s32 	%rd26, %r42, 4;
	add.s64 	%rd27, %rd1, %rd26;
	add.s32 	%r43, %r54, %r4;
	mul.wide.s32 	%rd28, %r43, 4;
	add.s64 	%rd29, %rd2, %rd28;
	ld.global.f32 	%f49, [%rd29];
	ld.global.u32 	%r44, [%rd4];
	cvt.rn.f32.s32 	%f50, %r44;
	div.rn.f32 	%f51, %f49, %f50;
	atom.global.add.f32 	%f52, [%rd27], %f51;
	ld.global.f32 	%f53, [%rd29+4];
	ld.global.u32 	%r45, [%rd4];
	cvt.rn.f32.s32 	%f54, %r45;
	div.rn.f32 	%f55, %f53, %f54;
	atom.global.add.f32 	%f56, [%rd27+4], %f55;
	add.s32 	%r54, %r54, 2;
$L__BB1_11:
	and.b32  	%r46, %r20, 1;
	setp.eq.b32 	%p9, %r46, 1;
	not.pred 	%p10, %p9;
	@%p10 bra 	$L__BB1_13;
	add.s32 	%r47, %r54, %r3;
	mul.wide.s32 	%rd30, %r47, 4;
	add.s64 	%rd31, %rd1, %rd30;
	add.s32 	%r48, %r54, %r4;
	mul.wide.s32 	%rd32, %r48, 4;
	add.s64 	%rd33, %rd2, %rd32;
	ld.global.f32 	%f57, [%rd33];
	ld.global.u32 	%r49, [%rd4];
	cvt.rn.f32.s32 	%f58, %r49;
	div.rn.f32 	%f59, %f57, %f58;
	atom.global.add.f32 	%f60, [%rd31], %f59;
$L__BB1_13:
	ret;

}
.func  (.param .b64 func_retval0) __internal_accurate_pow(
	.param .b64 __internal_accurate_pow_param_0
)
{
	.reg .pred 	%p<8>;
	.reg .b32 	%r<49>;
	.reg .b32 	%f<3>;
	.reg .b64 	%fd<109>;

	ld.param.f64 	%fd10, [__internal_accurate_pow_param_0];
	{
	.reg .b32 %temp; 
	mov.b64 	{%temp, %r46}, %fd10;
	}
	{
	.reg .b32 %temp; 
	mov.b64 	{%r45, %temp}, %fd10;
	}
	shr.u32 	%r47, %r46, 20;
	setp.gt.u32 	%p1, %r46, 1048575;
	@%p1 bra 	$L__BB2_2;
	mul.f64 	%fd11, %fd10, 0d4350000000000000;
	{
	.reg .b32 %temp; 
	mov.b64 	{%temp, %r46}, %fd11;
	}
	{
	.reg .b32 %temp; 
	mov.b64 	{%r45, %temp}, %fd11;
	}
	shr.u32 	%r16, %r46, 20;
	add.s32 	%r47, %r16, -54;
$L__BB2_2:
	add.s32 	%r48, %r47, -1023;
	and.b32  	%r17, %r46, -2146435073;
	or.b32  	%r18, %r17, 1072693248;
	mov.b64 	%fd107, {%r45, %r18};
	setp.lt.u32 	%p2, %r18, 1073127583;
	@%p2 bra 	$L__BB2_4;
	{
	.reg .b32 %temp; 
	mov.b64 	{%r19, %temp}, %fd107;
	}
	{
	.reg .b32 %temp; 
	mov.b64 	{%temp, %r20}, %fd107;
	}
	add.s32 	%r21, %r20, -1048576;
	mov.b64 	%fd107, {%r19, %r21};
	add.s32 	%r48, %r47, -1022;
$L__BB2_4:
	add.f64 	%fd12, %fd107, 0dBFF0000000000000;
	add.f64 	%fd13, %fd107, 0d3FF0000000000000;
	rcp.approx.ftz.f64 	%fd14, %fd13;
	neg.f64 	%fd15, %fd13;
	fma.rn.f64 	%fd16, %fd15, %fd14, 0d3FF0000000000000;
	fma.rn.f64 	%fd17, %fd16, %fd16, %fd16;
	fma.rn.f64 	%fd18, %fd17, %fd14, %fd14;
	mul.f64 	%fd19, %fd12, %fd18;
	fma.rn.f64 	%fd20, %fd12, %fd18, %fd19;
	mul.f64 	%fd21, %fd20, %fd20;
	fma.rn.f64 	%fd22, %fd21, 0d3EB0F5FF7D2CAFE2, 0d3ED0F5D241AD3B5A;
	fma.rn.f64 	%fd23, %fd22, %fd21, 0d3EF3B20A75488A3F;
	fma.rn.f64 	%fd24, %fd23, %fd21, 0d3F1745CDE4FAECD5;
	fma.rn.f64 	%fd25, %fd24, %fd21, 0d3F3C71C7258A578B;
	fma.rn.f64 	%fd26, %fd25, %fd21, 0d3F6249249242B910;
	fma.rn.f64 	%fd27, %fd26, %fd21, 0d3F89999999999DFB;
	sub.f64 	%fd28, %fd12, %fd20;
	add.f64 	%fd29, %fd28, %fd28;
	neg.f64 	%fd30, %fd20;
	fma.rn.f64 	%fd31, %fd30, %fd12, %fd29;
	mul.f64 	%fd32, %fd18, %fd31;
	fma.rn.f64 	%fd33, %fd21, %fd27, 0d3FB5555555555555;
	mov.f64 	%fd34, 0d3FB5555555555555;
	sub.f64 	%fd35, %fd34, %fd33;
	fma.rn.f64 	%fd36, %fd21, %fd27, %fd35;
	add.f64 	%fd37, %fd36, 0dBC46A4CB00B9E7B0;
	add.f64 	%fd38, %fd33, %fd37;
	sub.f64 	%fd39, %fd33, %fd38;
	add.f64 	%fd40, %fd37, %fd39;
	mul.rn.f64 	%fd41, %fd20, %fd20;
	neg.f64 	%fd42, %fd41;
	fma.rn.f64 	%fd43, %fd20, %fd20, %fd42;
	{
	.reg .b32 %temp; 
	mov.b64 	{%r22, %temp}, %fd32;
	}
	{
	.reg .b32 %temp; 
	mov.b64 	{%temp, %r23}, %fd32;
	}
	add.s32 	%r24, %r23, 1048576;
	mov.b64 	%fd44, {%r22, %r24};
	fma.rn.f64 	%fd45, %fd20, %fd44, %fd43;
	mul.rn.f64 	%fd46, %fd41, %fd20;
	neg.f64 	%fd47, %fd46;
	fma.rn.f64 	%fd48, %fd41, %fd20, %fd47;
	fma.rn.f64 	%fd49, %fd41, %fd32, %fd48;
	fma.rn.f64 	%fd50, %fd45, %fd20, %fd49;
	mul.rn.f64 	%fd51, %fd38, %fd46;
	neg.f64 	%fd52, %fd51;
	fma.rn.f64 	%fd53, %fd38, %fd46, %fd52;
	fma.rn.f64 	%fd54, %fd38, %fd50, %fd53;
	fma.rn.f64 	%fd55, %fd40, %fd46, %fd54;
	add.f64 	%fd56, %fd51, %fd55;
	sub.f64 	%fd57, %fd51, %fd56;
	add.f64 	%fd58, %fd55, %fd57;
	add.f64 	%fd59, %fd20, %fd56;
	sub.f64 	%fd60, %fd20, %fd59;
	add.f64 	%fd61, %fd56, %fd60;
	add.f64 	%fd62, %fd58, %fd61;
	add.f64 	%fd63, %fd32, %fd62;
	add.f64 	%fd64, %fd59, %fd63;
	sub.f64 	%fd65, %fd59, %fd64;
	add.f64 	%fd66, %fd63, %fd65;
	xor.b32  	%r25, %r48, -2147483648;
	mov.b32 	%r26, 1127219200;
	mov.b64 	%fd67, {%r25, %r26};
	mov.b32 	%r27, -2147483648;
	mov.b64 	%fd68, {%r27, %r26};
	sub.f64 	%fd69, %fd67, %fd68;
	fma.rn.f64 	%fd70, %fd69, 0d3FE62E42FEFA39EF, %fd64;
	fma.rn.f64 	%fd71, %fd69, 0dBFE62E42FEFA39EF, %fd70;
	sub.f64 	%fd72, %fd71, %fd64;
	sub.f64 	%fd73, %fd66, %fd72;
	fma.rn.f64 	%fd74, %fd69, 0d3C7ABC9E3B39803F, %fd73;
	add.f64 	%fd75, %fd70, %fd74;
	sub.f64 	%fd76, %fd70, %fd75;
	add.f64 	%fd77, %fd74, %fd76;
	mov.f64 	%fd78, 0d4000000000000000;
	{
	.reg .b32 %temp; 
	mov.b64 	{%temp, %r28}, %fd78;
	}
	{
	.reg .b32 %temp; 
	mov.b64 	{%r29, %temp}, %fd78;
	}
	shl.b32 	%r30, %r28, 1;
	setp.gt.u32 	%p3, %r30, -33554433;
	and.b32  	%r31, %r28, -15728641;
	selp.b32 	%r32, %r31, %r28, %p3;
	mov.b64 	%fd79, {%r29, %r32};
	mul.rn.f64 	%fd80, %fd75, %fd79;
	neg.f64 	%fd81, %fd80;
	fma.rn.f64 	%fd82, %fd75, %fd79, %fd81;
	fma.rn.f64 	%fd83, %fd77, %fd79, %fd82;
	add.f64 	%fd4, %fd80, %fd83;
	sub.f64 	%fd84, %fd80, %fd4;
	add.f64 	%fd5, %fd83, %fd84;
	fma.rn.f64 	%fd85, %fd4, 0d3FF71547652B82FE, 0d4338000000000000;
	{
	.reg .b32 %temp; 
	mov.b64 	{%r13, %temp}, %fd85;
	}
	mov.f64 	%fd86, 0dC338000000000000;
	add.rn.f64 	%fd87, %fd85, %fd86;
	fma.rn.f64 	%fd88, %fd87, 0dBFE62E42FEFA39EF, %fd4;
	fma.rn.f64 	%fd89, %fd87, 0dBC7ABC9E3B39803F, %fd88;
	fma.rn.f64 	%fd90, %fd89, 0d3E5ADE1569CE2BDF, 0d3E928AF3FCA213EA;
	fma.rn.f64 	%fd91, %fd90, %fd89, 0d3EC71DEE62401315;
	fma.rn.f64 	%fd92, %fd91, %fd89, 0d3EFA01997C89EB71;
	fma.rn.f64 	%fd93, %fd92, %fd89, 0d3F2A01A014761F65;
	fma.rn.f64 	%fd94, %fd93, %fd89, 0d3F56C16C1852B7AF;
	fma.rn.f64 	%fd95, %fd94, %fd89, 0d3F81111111122322;
	fma.rn.f64 	%fd96, %fd95, %fd89, 0d3FA55555555502A1;
	fma.rn.f64 	%fd97, %fd96, %fd89, 0d3FC5555555555511;
	fma.rn.f64 	%fd98, %fd97, %fd89, 0d3FE000000000000B;
	fma.rn.f64 	%fd99, %fd98, %fd89, 0d3FF0000000000000;
	fma.rn.f64 	%fd100, %fd99, %fd89, 0d3FF0000000000000;
	{
	.reg .b32 %temp; 
	mov.b64 	{%r14, %temp}, %fd100;
	}
	{
	.reg .b32 %temp; 
	mov.b64 	{%temp, %r15}, %fd100;
	}
	shl.b32 	%r33, %r13, 20;
	add.s32 	%r34, %r33, %r15;
	mov.b64 	%fd108, {%r14, %r34};
	{
	.reg .b32 %temp; 
	mov.b64 	{%temp, %r35}, %fd4;
	}
	mov.b32 	%f2, %r35;
	abs.f32 	%f1, %f2;
	setp.lt.f32 	%p4, %f1, 0f4086232B;
	@%p4 bra 	$L__BB2_7;
	setp.lt.f64 	%p5, %fd4, 0d0000000000000000;
	add.f64 	%fd101, %fd4, 0d7FF0000000000000;
	selp.f64 	%fd108, 0d0000000000000000, %fd101, %p5;
	setp.geu.f32 	%p6, %f1, 0f40874800;
	@%p6 bra 	$L__BB2_7;
	shr.u32 	%r36, %r13, 31;
	add.s32 	%r37, %r13, %r36;
	shr.s32 	%r38, %r37, 1;
	shl.b32 	%r39, %r38, 20;
	add.s32 	%r40, %r15, %r39;
	mov.b64 	%fd102, {%r14, %r40};
	sub.s32 	%r41, %r13, %r38;
	shl.b32 	%r42, %r41, 20;
	add.s32 	%r43, %r42, 1072693248;
	mov.b32 	%r44, 0;
	mov.b64 	%fd103, {%r44, %r43};
	mul.f64 	%fd108, %fd103, %fd102;
$L__BB2_7:
	abs.f64 	%fd104, %fd108;
	setp.eq.f64 	%p7, %fd104, 0d7FF0000000000000;
	fma.rn.f64 	%fd105, %fd108, %fd5, %fd108;
	selp.f64 	%fd106, %fd108, %fd105, %p7;
	st.param.f64 	[func_retval0], %fd106;
	ret;

}


// ===== COMPILED SASS (sm_100) =====

	.target	sm_100

	.elftype	@"ET_EXEC"


//--------------------- .note.nv.tkinfo           --------------------------
	.section	.note.nv.tkinfo,"",@"SHT_NOTE"
	.sectionflags	@"SHF_NOTE_NV_TKINFO"
	.tkinfo
        /*0018*/ 	.word	0x00000002
        /*0030*/ 	.string	""
        /*0030*/ 	.string	"ptxas"
        /*0030*/ 	.string	"Cuda compilation tools, release 13.0, V13.0.88"
        /*0030*/ 	.string	"Build cuda_13.0.r13.0/compiler.36424714_0"
        /*0030*/ 	.string	"-arch sm_100 -m 64 "



//--------------------- .note.nv.cuinfo           --------------------------
	.section	.note.nv.cuinfo,"",@"SHT_NOTE"
	.sectionflags	@"SHF_NOTE_NV_CUINFO"
        /*0018*/ 	.short	0x0002
        /*001a*/ 	.short	0x0064
        /*001c*/ 	.short	0x0082
	.zero		2


//--------------------- .nv.info                  --------------------------
	.section	.nv.info,"",@"SHT_CUDA_INFO"
	.align	4


	//----- nvinfo : EIATTR_REGCOUNT
	.align		4
        /*0000*/ 	.byte	0x04, 0x2f
        /*0002*/ 	.short	(.L_1 - .L_0)
	.align		4
.L_0:
        /*0004*/ 	.word	index@(_Z21computeNearestClusterPfS_PiS0_iii)
        /*0008*/ 	.word	0x00000028


	//----- nvinfo : EIATTR_FRAME_SIZE
	.align		4
.L_1:
        /*000c*/ 	.byte	0x04, 0x11
        /*000e*/ 	.short	(.L_3 - .L_2)
	.align		4
.L_2:
        /*0010*/ 	.word	index@($_Z21computeNearestClusterPfS_PiS0_iii$__internal_accurate_pow)
        /*0014*/ 	.word	0x00000000


	//----- nvinfo : EIATTR_FRAME_SIZE
	.align		4
.L_3:
        /*0018*/ 	.byte	0x04, 0x11
        /*001a*/ 	.short	(.L_5 - .L_4)
	.align		4
.L_4:
        /*001c*/ 	.word	index@(_Z21computeNearestClusterPfS_PiS0_iii)
        /*0020*/ 	.word	0x00000000


	//----- nvinfo : EIATTR_REGCOUNT
	.align		4
.L_5:
        /*0024*/ 	.byte	0x04, 0x2f
        /*0026*/ 	.short	(.L_7 - .L_6)
	.align		4
.L_6:
        /*0028*/ 	.word	index@(_Z11computeMeanPfS_PiS0_ii)
        /*002c*/ 	.word	0x0000001c


	//----- nvinfo : EIATTR_FRAME_SIZE
	.align		4
.L_7:
        /*0030*/ 	.byte	0x04, 0x11
        /*0032*/ 	.short	(.L_9 - .L_8)
	.align		4
.L_8:
        /*0034*/ 	.word	index@($__internal_0_$__cuda_sm3x_div_rn_noftz_f32_slowpath)
        /*0038*/ 	.word	0x00000000


	//----- nvinfo : EIATTR_FRAME_SIZE
	.align		4
.L_9:
        /*003c*/ 	.byte	0x04, 0x11
        /*003e*/ 	.short	(.L_11 - .L_10)
	.align		4
.L_10:
        /*0040*/ 	.word	index@(_Z11computeMeanPfS_PiS0_ii)
        /*0044*/ 	.word	0x00000000


	//----- nvinfo : EIATTR_MIN_STACK_SIZE
	.align		4
.L_11:
        /*0048*/ 	.byte	0x04, 0x12
        /*004a*/ 	.short	(.L_13 - .L_12)
	.align		4
.L_12:
        /*004c*/ 	.word	index@(_Z11computeMeanPfS_PiS0_ii)
        /*0050*/ 	.word	0x00000000


	//----- nvinfo : EIATTR_MIN_STACK_SIZE
	.align		4
.L_13:
        /*0054*/ 	.byte	0x04, 0x12
        /*0056*/ 	.short	(.L_15 - .L_14)
	.align		4
.L_14:
        /*0058*/ 	.word	index@(_Z21computeNearestClusterPfS_PiS0_iii)
        /*005c*/ 	.word	0x00000000
.L_15:


//--------------------- .nv.compat                --------------------------
	.section	.nv.compat,"",@"SHT_CUDA_COMPAT_INFO"
	.align	4
        /*0000*/ 	.byte	0x02, 0x09, 0x00, 0x00, 0x02, 0x02, 0x01, 0x00, 0x02, 0x05, 0x05, 0x00, 0x03, 0x07, 0x01, 0x01
        /*0010*/ 	.byte	0x02, 0x03, 0x00, 0x00, 0x02, 0x06, 0x01, 0x00, 0x04, 0x0b, 0x08, 0x00, 0x01, 0x00, 0x00, 0x00
        /*0020*/ 	.byte	0x00, 0x00, 0x00, 0x00


//--------------------- .nv.info._Z11computeMeanPfS_PiS0_ii --------------------------
	.section	.nv.info._Z11computeMeanPfS_PiS0_ii,"",@"SHT_CUDA_INFO"
	.sectionflags	@""
	.align	4


	//----- nvinfo : EIATTR_CUDA_API_VERSION
	.align		4
        /*0000*/ 	.byte	0x04, 0x37
        /*0002*/ 	.short	(.L_17 - .L_16)
.L_16:
        /*0004*/ 	.word	0x00000082


	//----- nvinfo : EIATTR_KPARAM_INFO
	.align		4
.L_17:
        /*0008*/ 	.byte	0x04, 0x17
        /*000a*/ 	.short	(.L_19 - .L_18)
.L_18:
        /*000c*/ 	.word	0x00000000
        /*0010*/ 	.short	0x0005
        /*0012*/ 	.short	0x0024
        /*0014*/ 	.byte	0x00, 0xf0, 0x11, 0x00


	//----- nvinfo : EIATTR_KPARAM_INFO
	.align		4
.L_19:
        /*0018*/ 	.byte	0x04, 0x17
        /*001a*/ 	.short	(.L_21 - .L_20)
.L_20:
        /*001c*/ 	.word	0x00000000
        /*0020*/ 	.short	0x0004
        /*0022*/ 	.short	0x0020
        /*0024*/ 	.byte	0x00, 0xf0, 0x11, 0x00


	//----- nvinfo : EIATTR_KPARAM_INFO
	.align		4
.L_21:
        /*0028*/ 	.byte	0x04, 0x17
        /*002a*/ 	.short	(.L_23 - .L_22)
.L_22:
        /*002c*/ 	.word	0x00000000
        /*0030*/ 	.short	0x0003
        /*0032*/ 	.short	0x0018
        /*0034*/ 	.byte	0x00, 0xf5, 0x21, 0x00


	//----- nvinfo : EIATTR_KPARAM_INFO
	.align		4
.L_23:
        /*0038*/ 	.byte	0x04, 0x17
        /*003a*/ 	.short	(.L_25 - .L_24)
.L_24:
        /*003c*/ 	.word	0x00000000
        /*0040*/ 	.short	0x0002
        /*0042*/ 	.short	0x0010
        /*0044*/ 	.byte	0x00, 0xf5, 0x21, 0x00


	//----- nvinfo : EIATTR_KPARAM_INFO
	.align		4
.L_25:
        /*0048*/ 	.byte	0x04, 0x17
        /*004a*/ 	.short	(.L_27 - .L_26)
.L_26:
        /*004c*/ 	.word	0x00000000
        /*0050*/ 	.short	0x0001
        /*0052*/ 	.short	0x0008
        /*0054*/ 	.byte	0x00, 0xf5, 0x21, 0x00


	//----- nvinfo : EIATTR_KPARAM_INFO
	.align		4
.L_27:
        /*0058*/ 	.byte	0x04, 0x17
        /*005a*/ 	.short	(.L_29 - .L_28)
.L_28:
        /*005c*/ 	.word	0x00000000
        /*0060*/ 	.short	0x0000
        /*0062*/ 	.short	0x0000
        /*0064*/ 	.byte	0x00, 0xf5, 0x21, 0x00


	//----- nvinfo : EIATTR_SPARSE_MMA_MASK
	.align		4
.L_29:
        /*0068*/ 	.byte	0x03, 0x50
        /*006a*/ 	.short	0x0000


	//----- nvinfo : EIATTR_MAXREG_COUNT
	.align		4
        /*006c*/ 	.byte	0x03, 0x1b
        /*006e*/ 	.short	0x00ff


	//----- nvinfo : EIATTR_MERCURY_ISA_VERSION
	.align		4
        /*0070*/ 	.byte	0x03, 0x5f
        /*0072*/ 	.short	0x0101


	//----- nvinfo : EIATTR_VRC_CTA_INIT_COUNT
	.align		4
        /*0074*/ 	.byte	0x02, 0x4a
	.zero		1
	.zero		1


	//----- nvinfo : EIATTR_EXIT_INSTR_OFFSETS
	.align		4
        /*0078*/ 	.byte	0x04, 0x1c
        /*007a*/ 	.short	(.L_31 - .L_30)


	//   ....[0]....
.L_30:
        /*007c*/ 	.word	0x00000080


	//   ....[1]....
        /*0080*/ 	.word	0x000000f0


	//   ....[2]....
        /*0084*/ 	.word	0x00000b30


	//   ....[3]....
        /*0088*/ 	.word	0x00001040


	//   ....[4]....
        /*008c*/ 	.word	0x00001330


	//   ....[5]....
        /*0090*/ 	.word	0x000014b0


	//----- nvinfo : EIATTR_CRS_STACK_SIZE
	.align		4
.L_31:
        /*0094*/ 	.byte	0x04, 0x1e
        /*0096*/ 	.short	(.L_33 - .L_32)
.L_32:
        /*0098*/ 	.word	0x00000000


	//----- nvinfo : EIATTR_CBANK_PARAM_SIZE
	.align		4
.L_33:
        /*009c*/ 	.byte	0x03, 0x19
        /*009e*/ 	.short	0x0028


	//----- nvinfo : EIATTR_PARAM_CBANK
	.align		4
        /*00a0*/ 	.byte	0x04, 0x0a
        /*00a2*/ 	.short	(.L_35 - .L_34)
	.align		4
.L_34:
        /*00a4*/ 	.word	index@(.nv.constant0._Z11computeMeanPfS_PiS0_ii)
        /*00a8*/ 	.short	0x0380
        /*00aa*/ 	.short	0x0028


	//----- nvinfo : EIATTR_SW_WAR
	.align		4
.L_35:
        /*00ac*/ 	.byte	0x04, 0x36
        /*00ae*/ 	.short	(.L_37 - .L_36)
.L_36:
        /*00b0*/ 	.word	0x00000008
.L_37:


//--------------------- .nv.info._Z21computeNearestClusterPfS_PiS0_iii --------------------------
	.section	.nv.info._Z21computeNearestClusterPfS_PiS0_iii,"",@"SHT_CUDA_INFO"
	.sectionflags	@""
	.align	4


	//----- nvinfo : EIATTR_CUDA_API_VERSION
	.align		4
        /*0000*/ 	.byte	0x04, 0x37
        /*0002*/ 	.short	(.L_39 - .L_38)
.L_38:
        /*0004*/ 	.word	0x00000082


	//----- nvinfo : EIATTR_KPARAM_INFO
	.align		4
.L_39:
        /*0008*/ 	.byte	0x04, 0x17
        /*000a*/ 	.short	(.L_41 - .L_40)
.L_40:
        /*000c*/ 	.word	0x00000000
        /*0010*/ 	.short	0x0006
        /*0012*/ 	.short	0x0028
        /*0014*/ 	.byte	0x00, 0xf0, 0x11, 0x00


	//----- nvinfo : EIATTR_KPARAM_INFO
	.align		4
.L_41:
        /*0018*/ 	.byte	0x04, 0x17
        /*001a*/ 	.short	(.L_43 - .L_42)
.L_42:
        /*001c*/ 	.word	0x00000000
        /*0020*/ 	.short	0x0005
        /*0022*/ 	.short	0x0024
        /*0024*/ 	.byte	0x00, 0xf0, 0x11, 0x00


	//----- nvinfo : EIATTR_KPARAM_INFO
	.align		4
.L_43:
        /*0028*/ 	.byte	0x04, 0x17
        /*002a*/ 	.short	(.L_45 - .L_44)
.L_44:
        /*002c*/ 	.word	0x00000000
        /*0030*/ 	.short	0x0004
        /*0032*/ 	.short	0x0020
        /*0034*/ 	.byte	0x00, 0xf0, 0x11, 0x00


	//----- nvinfo : EIATTR_KPARAM_INFO
	.align		4
.L_45:
        /*0038*/ 	.byte	0x04, 0x17
        /*003a*/ 	.short	(.L_47 - .L_46)
.L_46:
        /*003c*/ 	.word	0x00000000
        /*0040*/ 	.short	0x0003
        /*0042*/ 	.short	0x0018
        /*0044*/ 	.byte	0x00, 0xf5, 0x21, 0x00


	//----- nvinfo : EIATTR_KPARAM_INFO
	.align		4
.L_47:
        /*0048*/ 	.byte	0x04, 0x17
        /*004a*/ 	.short	(.L_49 - .L_48)
.L_48:
        /*004c*/ 	.word	0x00000000
        /*0050*/ 	.short	0x0002
        /*0052*/ 	.short	0x0010
        /*0054*/ 	.byte	0x00, 0xf5, 0x21, 0x00


	//----- nvinfo : EIATTR_KPARAM_INFO
	.align		4
.L_49:
        /*0058*/ 	.byte	0x04, 0x17
        /*005a*/ 	.short	(.L_51 - .L_50)
.L_50:
        /*005c*/ 	.word	0x00000000
        /*0060*/ 	.short	0x0001
        /*0062*/ 	.short	0x0008
        /*0064*/ 	.byte	0x00, 0xf5, 0x21, 0x00


	//----- nvinfo : EIATTR_KPARAM_INFO
	.align		4
.L_51:
        /*0068*/ 	.byte	0x04, 0x17
        /*006a*/ 	.short	(.L_53 - .L_52)
.L_52:
        /*006c*/ 	.word	0x00000000
        /*0070*/ 	.short	0x0000
        /*0072*/ 	.short	0x0000
        /*0074*/ 	.byte	0x00, 0xf5, 0x21, 0x00


	//----- nvinfo : EIATTR_SPARSE_MMA_MASK
	.align		4
.L_53:
        /*0078*/ 	.byte	0x03, 0x50
        /*007a*/ 	.short	0x0000


	//----- nvinfo : EIATTR_MAXREG_COUNT
	.align		4
        /*007c*/ 	.byte	0x03, 0x1b
        /*007e*/ 	.short	0x00ff


	//----- nvinfo : EIATTR_MERCURY_ISA_VERSION
	.align		4
        /*0080*/ 	.byte	0x03, 0x5f
        /*0082*/ 	.short	0x0101


	//----- nvinfo : EIATTR_VRC_CTA_INIT_COUNT
	.align		4
        /*0084*/ 	.byte	0x02, 0x4a
	.zero		1
	.zero		1


	//----- nvinfo : EIATTR_EXIT_INSTR_OFFSETS
	.align		4
        /*0088*/ 	.byte	0x04, 0x1c
        /*008a*/ 	.short	(.L_55 - .L_54)


	//   ....[0]....
.L_54:
        /*008c*/ 	.word	0x00000080


	//   ....[1]....
        /*0090*/ 	.word	0x00001690


	//----- nvinfo : EIATTR_CRS_STACK_SIZE
	.align		4
.L_55:
        /*0094*/ 	.byte	0x04, 0x1e
        /*0096*/ 	.short	(.L_57 - .L_56)
.L_56:
        /*0098*/ 	.word	0x00000000


	//----- nvinfo : EIATTR_CBANK_PARAM_SIZE
	.align		4
.L_57:
        /*009c*/ 	.byte	0x03, 0x19
        /*009e*/ 	.short	0x002c


	//----- nvinfo : EIATTR_PARAM_CBANK
	.align		4
        /*00a0*/ 	.byte	0x04, 0x0a
        /*00a2*/ 	.short	(.L_59 - .L_58)
	.align		4
.L_58:
        /*00a4*/ 	.word	index@(.nv.constant0._Z21computeNearestClusterPfS_PiS0_iii)
        /*00a8*/ 	.short	0x0380
        /*00aa*/ 	.short	0x002c


	//----- nvinfo : EIATTR_SW_WAR
	.align		4
.L_59:
        /*00ac*/ 	.byte	0x04, 0x36
        /*00ae*/ 	.short	(.L_61 - .L_60)
.L_60:
        /*00b0*/ 	.word	0x00000008
.L_61:


//--------------------- .nv.callgraph             --------------------------
	.section	.nv.callgraph,"",@"SHT_CUDA_CALLGRAPH"
	.align	4
	.sectionentsize	8
	.align		4
        /*0000*/ 	.word	0x00000000
	.align		4
        /*0004*/ 	.word	0xffffffff
	.align		4
        /*0008*/ 	.word	0x00000000
	.align		4
        /*000c*/ 	.word	0xfffffffe
	.align		4
        /*0010*/ 	.word	0x00000000
	.align		4
        /*0014*/ 	.word	0xfffffffd
	.align		4
        /*0018*/ 	.word	0x00000000
	.align		4
        /*001c*/ 	.word	0xfffffffc


//--------------------- .text._Z11computeMeanPfS_PiS0_ii --------------------------
	.section	.text._Z11computeMeanPfS_PiS0_ii,"ax",@progbits
	.align	128
        .global         _Z11computeMeanPfS_PiS0_ii
        .type           _Z11computeMeanPfS_PiS0_ii,@function
        .size           _Z11computeMeanPfS_PiS0_ii,(.L_x_85 - _Z11computeMeanPfS_PiS0_ii)
        .other          _Z11computeMeanPfS_PiS0_ii,@"STO_CUDA_ENTRY STV_DEFAULT"
_Z11computeMeanPfS_PiS0_ii:
.text._Z11computeMeanPfS_PiS0_ii:
[----:B------:R-:W-:Y:S01]  /*0000*/  LDC R1, c[0x0][0x37c] ;  /* 0x0000df00ff017b82 */ /* 0x000fe20000000800 */
[----:B------:R-:W0:Y:S07]  /*0010*/  S2R R3, SR_TID.X ;  /* 0x0000000000037919 */ /* 0x000e2e0000002100 */
[----:B------:R-:W0:Y:S01]  /*0020*/  S2UR UR4, SR_CTAID.X ;  /* 0x00000000000479c3 */ /* 0x000e220000002500 */
[----:B------:R-:W1:Y:S07]  /*0030*/  LDCU UR5, c[0x0][0x3a0] ;  /* 0x00007400ff0577ac */ /* 0x000e6e0008000800 */
[----:B------:R-:W0:Y:S02]  /*0040*/  LDC R0, c[0x0][0x360] ;  /* 0x0000d800ff007b82 */ /* 0x000e240000000800 */
[----:B0-----:R-:W-:-:S05]  /*0050*/  IMAD R0, R0, UR4, R3 ;  /* 0x0000000400007c24 */ /* 0x001fca000f8e0203 */
[----:B------:R-:W-:-:S04]  /*0060*/  PRMT R13, R0, 0x9910, RZ ;  /* 0x00009910000d7816 */ /* 0x000fc800000000ff */
[----:B-1----:R-:W-:-:S13]  /*0070*/  ISETP.GE.AND P0, PT, R13, UR5, PT ;  /* 0x000000050d007c0c */ /* 0x002fda000bf06270 */
[----:B------:R-:W-:Y:S05]  /*0080*/  @P0 EXIT ;  /* 0x000000000000094d */ /* 0x000fea0003800000 */
[----:B------:R-:W0:Y:S01]  /*0090*/  LDC R6, c[0x0][0x3a4] ;  /* 0x0000e900ff067b82 */ /* 0x000e220000000800 */
[----:B------:R-:W1:Y:S01]  /*00a0*/  LDCU.64 UR4, c[0x0][0x390] ;  /* 0x00007200ff0477ac */ /* 0x000e620008000a00 */
[----:B------:R-:W-:-:S04]  /*00b0*/  SHF.L.U32 R0, R0, 0x10, RZ ;  /* 0x0000001000007819 */ /* 0x000fc800000006ff */
[----:B-1----:R-:W-:-:S04]  /*00c0*/  LEA.HI.SX32 R4, P1, R0, UR4, 0x12 ;  /* 0x0000000400047c11 */ /* 0x002fc8000f8392ff */
[----:B------:R-:W-:Y:S02]  /*00d0*/  LEA.HI.X.SX32 R5, R0, UR5, 0x1, P1 ;  /* 0x0000000500057c11 */ /* 0x000fe400088f0eff */
[----:B0-----:R-:W-:-:S13]  /*00e0*/  ISETP.GE.AND P0, PT, R6, 0x1, PT ;  /* 0x000000010600780c */ /* 0x001fda0003f06270 */
[----:B------:R-:W-:Y:S05]  /*00f0*/  @!P0 EXIT ;  /* 0x000000000000894d */ /* 0x000fea0003800000 */
[----:B------:R-:W0:Y:S01]  /*0100*/  LDCU.64 UR6, c[0x0][0x358] ;  /* 0x00006b00ff0677ac */ /* 0x000e220008000a00 */
[----:B------:R-:W1:Y:S01]  /*0110*/  LDCU.64 UR4, c[0x0][0x398] ;  /* 0x00007300ff0477ac */ /* 0x000e620008000a00 */
[----:B0-----:R-:W2:Y:S01]  /*0120*/  LDG.E R4, desc[UR6][R4.64] ;  /* 0x0000000604047981 */ /* 0x001ea2000c1e1900 */
[C---:B------:R-:W-:Y:S01]  /*0130*/  ISETP.GE.U32.AND P0, PT, R6.reuse, 0x8, PT ;  /* 0x000000080600780c */ /* 0x040fe20003f06070 */
[----:B------:R-:W-:Y:S02]  /*0140*/  HFMA2 R12, -RZ, RZ, 0, 0 ;  /* 0x00000000ff0c7431 */ /* 0x000fe400000001ff */
[----:B------:R-:W-:Y:S01]  /*0150*/  IMAD R13, R13, R6, RZ ;  /* 0x000000060d0d7224 */ /* 0x000fe200078e02ff */
[----:B------:R-:W-:Y:S01]  /*0160*/  LOP3.LUT R24, R6, 0x7, RZ, 0xc0, !PT ;  /* 0x0000000706187812 */ /* 0x000fe200078ec0ff */
[C---:B--2---:R-:W-:Y:S01]  /*0170*/  IMAD.U32 R0, R4.reuse, 0x10000, RZ ;  /* 0x0001000004007824 */ /* 0x044fe200078e00ff */
[----:B------:R-:W-:-:S04]  /*0180*/  PRMT R11, R4, 0x9910, RZ ;  /* 0x00009910040b7816 */ /* 0x000fc800000000ff */
[----:B-1----:R-:W-:Y:S01]  /*0190*/  LEA.HI.SX32 R2, P1, R0, UR4, 0x12 ;  /* 0x0000000400027c11 */ /* 0x002fe2000f8392ff */
[----:B------:R-:W-:-:S03]  /*01a0*/  IMAD R11, R11, R6, RZ ;  /* 0x000000060b0b7224 */ /* 0x000fc600078e02ff */
[----:B------:R-:W-:Y:S01]  /*01b0*/  LEA.HI.X.SX32 R3, R0, UR5, 0x1, P1 ;  /* 0x0000000500037c11 */ /* 0x000fe200088f0eff */
[----:B------:R-:W-:Y:S08]  /*01c0*/  @!P0 BRA `(.L_x_0) ;  /* 0x0000000800548947 */ /* 0x000ff00003800000 */
[----:B------:R-:W0:Y:S01]  /*01d0*/  LDC.64 R8, c[0x0][0x388] ;  /* 0x0000e200ff087b82 */ /* 0x000e220000000a00 */
[----:B------:R-:W1:Y:S01]  /*01e0*/  LDCU.64 UR4, c[0x0][0x380] ;  /* 0x00007000ff0477ac */ /* 0x000e620008000a00 */
[----:B------:R-:W-:Y:S01]  /*01f0*/  LOP3.LUT R12, R6, 0x7ffffff8, RZ, 0xc0, !PT ;  /* 0x7ffffff8060c7812 */ /* 0x000fe200078ec0ff */
[----:B------:R-:W-:Y:S01]  /*0200*/  IMAD.MOV.U32 R22, RZ, RZ, R13 ;  /* 0x000000ffff167224 */ /* 0x000fe200078e000d */
[----:B------:R-:W-:-:S03]  /*0210*/  MOV R23, R11 ;  /* 0x0000000b00177202 */ /* 0x000fc60000000f00 */
[----:B------:R-:W-:Y:S01]  /*0220*/  IMAD.MOV R20, RZ, RZ, -R12 ;  /* 0x000000ffff147224 */ /* 0x000fe200078e0a0c */
[----:B-1----:R-:W-:-:S04]  /*0230*/  UIADD3 UR4, UP0, UPT, UR4, 0x10, URZ ;  /* 0x0000001004047890 */ /* 0x002fc8000ff1e0ff */
[----:B------:R-:W-:-:S12]  /*0240*/  UIADD3.X UR5, UPT, UPT, URZ, UR5, URZ, UP0, !UPT ;  /* 0x00000005ff057290 */ /* 0x000fd800087fe4ff */
.L_x_17:
[----:B-1----:R-:W2:Y:S01]  /*0250*/  LDG.E R4, desc[UR6][R2.64] ;  /* 0x0000000602047981 */ /* 0x002ea2000c1e1900 */
[----:B------:R-:W-:Y:S01]  /*0260*/  MOV R6, UR4 ;  /* 0x0000000400067c02 */ /* 0x000fe20008000f00 */
[----:B------:R-:W-:-:S04]  /*0270*/  IMAD.U32 R7, RZ, RZ, UR5 ;  /* 0x00000005ff077e24 */ /* 0x000fc8000f8e00ff */
[----:B------:R-:W-:-:S05]  /*0280*/  IMAD.WIDE R6, R22, 0x4, R6 ;  /* 0x0000000416067825 */ /* 0x000fca00078e0206 */
[----:B------:R-:W3:Y:S01]  /*0290*/  LDG.E R0, desc[UR6][R6.64+-0x10] ;  /* 0xfffff00606007981 */ /* 0x000ee2000c1e1900 */
[----:B------:R-:W-:Y:S01]  /*02a0*/  IADD3 R20, PT, PT, R20, 0x8, RZ ;  /* 0x0000000814147810 */ /* 0x000fe20007ffe0ff */
[----:B------:R-:W-:Y:S03]  /*02b0*/  BSSY.RECONVERGENT B2, `(.L_x_1) ;  /* 0x000000f000027945 */ /* 0x000fe60003800200 */
[----:B------:R-:W-:Y:S02]  /*02c0*/  ISETP.NE.AND P2, PT, R20, RZ, PT ;  /* 0x000000ff1400720c */ /* 0x000fe40003f45270 */
[----:B--2---:R-:W-:-:S04]  /*02d0*/  I2FP.F32.S32 R17, R4 ;  /* 0x0000000400117245 */ /* 0x004fc80000201400 */
[----:B------:R-:W1:Y:S08]  /*02e0*/  MUFU.RCP R4, R17 ;  /* 0x0000001100047308 */ /* 0x000e700000001000 */
[----:B---3--:R-:W2:Y:S01]  /*02f0*/  FCHK P0, R0, R17 ;  /* 0x0000001100007302 */ /* 0x008ea20000000000 */
[----:B-1----:R-:W-:-:S04]  /*0300*/  FFMA R5, -R17, R4, 1 ;  /* 0x3f80000011057423 */ /* 0x002fc80000000104 */
[----:B------:R-:W-:-:S04]  /*0310*/  FFMA R5, R4, R5, R4 ;  /* 0x0000000504057223 */ /* 0x000fc80000000004 */
[----:B------:R-:W-:-:S04]  /*0320*/  FFMA R4, R0, R5, RZ ;  /* 0x0000000500047223 */ /* 0x000fc800000000ff */
[----:B------:R-:W-:-:S04]  /*0330*/  FFMA R10, -R17, R4, R0 ;  /* 0x00000004110a7223 */ /* 0x000fc80000000100 */
[----:B------:R-:W-:Y:S01]  /*0340*/  FFMA R15, R5, R10, R4 ;  /* 0x0000000a050f7223 */ /* 0x000fe20000000004 */
[----:B0-----:R-:W-:Y:S01]  /*0350*/  IMAD.WIDE R4, R23, 0x4, R8 ;  /* 0x0000000417047825 */ /* 0x001fe200078e0208 */
[----:B--2---:R-:W-:Y:S06]  /*0360*/  @!P0 BRA `(.L_x_2) ;  /* 0x00000000000c8947 */ /* 0x004fec0003800000 */
[----:B------:R-:W-:-:S07]  /*0370*/  MOV R14, 0x390 ;  /* 0x00000390000e7802 */ /* 0x000fce0000000f00 */
[----:B------:R-:W-:Y:S05]  /*0380*/  CALL.REL.NOINC `($__internal_0_$__cuda_sm3x_div_rn_noftz_f32_slowpath) ;  /* 0x00000010004c7944 */ /* 0x000fea0003c00000 */
[----:B------:R-:W-:-:S07]  /*0390*/  IMAD.MOV.U32 R15, RZ, RZ, R19 ;  /* 0x000000ffff0f7224 */ /* 0x000fce00078e0013 */
.L_x_2:
[----:B------:R-:W-:Y:S05]  /*03a0*/  BSYNC.RECONVERGENT B2 ;  /* 0x0000000000027941 */ /* 0x000fea0003800200 */
.L_x_1:
[----:B------:R0:W-:Y:S04]  /*03b0*/  REDG.E.ADD.F32.FTZ.RN.STRONG.GPU desc[UR6][R4.64], R15 ;  /* 0x0000000f040079a6 */ /* 0x0001e8000c12f306 */
[----:B------:R-:W2:Y:S04]  /*03c0*/  LDG.E R10, desc[UR6][R2.64] ;  /* 0x00000006020a7981 */ /* 0x000ea8000c1e1900 */
[----:B------:R-:W3:Y:S01]  /*03d0*/  LDG.E R0, desc[UR6][R6.64+-0xc] ;  /* 0xfffff40606007981 */ /* 0x000ee2000c1e1900 */
[----:B------:R-:W-:Y:S01]  /*03e0*/  BSSY.RECONVERGENT B2, `(.L_x_3) ;  /* 0x000000c000027945 */ /* 0x000fe20003800200 */
        /* <DEDUP_REMOVED lines=8> */
[----:B0-2---:R-:W-:Y:S06]  /*0470*/  @!P0 BRA `(.L_x_4) ;  /* 0x0000000000088947 */ /* 0x005fec0003800000 */
[----:B------:R-:W-:-:S07]  /*0480*/  MOV R14, 0x4a0 ;  /* 0x000004a0000e7802 */ /* 0x000fce0000000f00 */
[----:B------:R-:W-:Y:S05]  /*0490*/  CALL.REL.NOINC `($__internal_0_$__cuda_sm3x_div_rn_noftz_f32_slowpath) ;  /* 0x0000001000087944 */ /* 0x000fea0003c00000 */
.L_x_4:
[----:B------:R-:W-:Y:S05]  /*04a0*/  BSYNC.RECONVERGENT B2 ;  /* 0x0000000000027941 */ /* 0x000fea0003800200 */
.L_x_3:
        /* <DEDUP_REMOVED lines=15> */
[----:B------:R-:W-:-:S07]  /*05a0*/  MOV R15, R19 ;  /* 0x00000013000f7202 */ /* 0x000fce0000000f00 */
.L_x_6:
[----:B------:R-:W-:Y:S05]  /*05b0*/  BSYNC.RECONVERGENT B2 ;  /* 0x0000000000027941 */ /* 0x000fea0003800200 */
.L_x_5:
        /* <DEDUP_REMOVED lines=15> */
.L_x_8:
[----:B------:R-:W-:Y:S05]  /*06b0*/  BSYNC.RECONVERGENT B2 ;  /* 0x0000000000027941 */ /* 0x000fea0003800200 */
.L_x_7:
        /* <DEDUP_REMOVED lines=15> */
[----:B------:R-:W-:-:S07]  /*07b0*/  IMAD.MOV.U32 R15, RZ, RZ, R19 ;  /* 0x000000ffff0f7224 */ /* 0x000fce00078e0013 */
.L_x_10:
[----:B------:R-:W-:Y:S05]  /*07c0*/  BSYNC.RECONVERGENT B2 ;  /* 0x0000000000027941 */ /* 0x000fea0003800200 */
.L_x_9:
        /* <DEDUP_REMOVED lines=15> */
.L_x_12:
[----:B------:R-:W-:Y:S05]  /*08c0*/  BSYNC.RECONVERGENT B2 ;  /* 0x0000000000027941 */ /* 0x000fea0003800200 */
.L_x_11:
        /* <DEDUP_REMOVED lines=16> */
.L_x_14:
[----:B------:R-:W-:Y:S05]  /*09d0*/  BSYNC.RECONVERGENT B2 ;  /* 0x0000000000027941 */ /* 0x000fea0003800200 */
.L_x_13:
        /* <DEDUP_REMOVED lines=15> */
.L_x_16:
[----:B------:R-:W-:Y:S05]  /*0ad0*/  BSYNC.RECONVERGENT B2 ;  /* 0x0000000000027941 */ /* 0x000fea0003800200 */
.L_x_15:
[----:B------:R1:W-:Y:S01]  /*0ae0*/  REDG.E.ADD.F32.FTZ.RN.STRONG.GPU desc[UR6][R4.64+0x1c], R19 ;  /* 0x00001c13040079a6 */ /* 0x0003e2000c12f306 */
[----:B------:R-:W-:Y:S01]  /*0af0*/  VIADD R23, R23, 0x8 ;  /* 0x0000000817177836 */ /* 0x000fe20000000000 */
[----:B------:R-:W-:Y:S01]  /*0b00*/  IADD3 R22, PT, PT, R22, 0x8, RZ ;  /* 0x0000000816167810 */ /* 0x000fe20007ffe0ff */
[----:B------:R-:W-:Y:S06]  /*0b10*/  @P2 BRA `(.L_x_17) ;  /* 0xfffffff400cc2947 */ /* 0x000fec000383ffff */
.L_x_0:
[----:B------:R-:W-:-:S13]  /*0b20*/  ISETP.NE.AND P0, PT, R24, RZ, PT ;  /* 0x000000ff1800720c */ /* 0x000fda0003f05270 */
[----:B------:R-:W-:Y:S05]  /*0b30*/  @!P0 EXIT ;  /* 0x000000000000894d */ /* 0x000fea0003800000 */
[----:B------:R-:W0:Y:S01]  /*0b40*/  LDCU UR4, c[0x0][0x3a4] ;  /* 0x00007480ff0477ac */ /* 0x000e220008000800 */
[----:B------:R-:W-:Y:S01]  /*0b50*/  ISETP.GE.U32.AND P0, PT, R24, 0x4, PT ;  /* 0x000000041800780c */ /* 0x000fe20003f06070 */
[----:B0-----:R-:W-:-:S12]  /*0b60*/  ULOP3.LUT UR4, UR4, 0x3, URZ, 0xc0, !UPT ;  /* 0x0000000304047892 */ /* 0x001fd8000f8ec0ff */
[----:B------:R-:W-:Y:S05]  /*0b70*/  @!P0 BRA `(.L_x_18) ;  /* 0x00000004002c8947 */ /* 0x000fea0003800000 */
[----:B-1----:R-:W0:Y:S01]  /*0b80*/  LDC.64 R4, c[0x0][0x380] ;  /* 0x0000e000ff047b82 */ /* 0x002e220000000a00 */
[----:B------:R-:W2:Y:S01]  /*0b90*/  LDG.E R6, desc[UR6][R2.64] ;  /* 0x0000000602067981 */ /* 0x000ea2000c1e1900 */
[----:B------:R-:W-:-:S04]  /*0ba0*/  IMAD.IADD R7, R13, 0x1, R12 ;  /* 0x000000010d077824 */ /* 0x000fc800078e020c */
[----:B0-----:R-:W-:-:S05]  /*0bb0*/  IMAD.WIDE R4, R7, 0x4, R4 ;  /* 0x0000000407047825 */ /* 0x001fca00078e0204 */
[----:B------:R-:W3:Y:S01]  /*0bc0*/  LDG.E R0, desc[UR6][R4.64] ;  /* 0x0000000604007981 */ /* 0x000ee2000c1e1900 */
[----:B------:R-:W-:Y:S01]  /*0bd0*/  BSSY.RECONVERGENT B2, `(.L_x_19) ;  /* 0x0000010000027945 */ /* 0x000fe20003800200 */
[----:B--2---:R-:W-:Y:S02]  /*0be0*/  I2FP.F32.S32 R17, R6 ;  /* 0x0000000600117245 */ /* 0x004fe40000201400 */
[----:B------:R-:W0:Y:S02]  /*0bf0*/  LDC.64 R6, c[0x0][0x388] ;  /* 0x0000e200ff067b82 */ /* 0x000e240000000a00 */
[----:B------:R-:W1:Y:S02]  /*0c00*/  MUFU.RCP R8, R17 ;  /* 0x0000001100087308 */ /* 0x000e640000001000 */
[----:B-1----:R-:W-:-:S04]  /*0c10*/  FFMA R9, -R17, R8, 1 ;  /* 0x3f80000011097423 */ /* 0x002fc80000000108 */
[----:B------:R-:W-:Y:S01]  /*0c20*/  FFMA R15, R8, R9, R8 ;  /* 0x00000009080f7223 */ /* 0x000fe20000000008 */
[----:B------:R-:W-:Y:S01]  /*0c30*/  IADD3 R9, PT, PT, R11, R12, RZ ;  /* 0x0000000c0b097210 */ /* 0x000fe20007ffe0ff */
[----:B---3--:R-:W1:Y:S02]  /*0c40*/  FCHK P0, R0, R17 ;  /* 0x0000001100007302 */ /* 0x008e640000000000 */
[----:B------:R-:W-:Y:S02]  /*0c50*/  FFMA R8, R0, R15, RZ ;  /* 0x0000000f00087223 */ /* 0x000fe400000000ff */
[----:B0-----:R-:W-:-:S04]  /*0c60*/  IMAD.WIDE R6, R9, 0x4, R6 ;  /* 0x0000000409067825 */ /* 0x001fc800078e0206 */
[----:B------:R-:W-:-:S04]  /*0c70*/  FFMA R10, -R17, R8, R0 ;  /* 0x00000008110a7223 */ /* 0x000fc80000000100 */
[----:B------:R-:W-:Y:S01]  /*0c80*/  FFMA R15, R15, R10, R8 ;  /* 0x0000000a0f0f7223 */ /* 0x000fe20000000008 */
[----:B-1----:R-:W-:Y:S06]  /*0c90*/  @!P0 BRA `(.L_x_20) ;  /* 0x00000000000c8947 */ /* 0x002fec0003800000 */
[----:B------:R-:W-:-:S07]  /*0ca0*/  MOV R14, 0xcc0 ;  /* 0x00000cc0000e7802 */ /* 0x000fce0000000f00 */
[----:B------:R-:W-:Y:S05]  /*0cb0*/  CALL.REL.NOINC `($__internal_0_$__cuda_sm3x_div_rn_noftz_f32_slowpath) ;  /* 0x0000000800007944 */ /* 0x000fea0003c00000 */
[----:B------:R-:W-:-:S07]  /*0cc0*/  IMAD.MOV.U32 R15, RZ, RZ, R19 ;  /* 0x000000ffff0f7224 */ /* 0x000fce00078e0013 */
.L_x_20:
[----:B------:R-:W-:Y:S05]  /*0cd0*/  BSYNC.RECONVERGENT B2 ;  /* 0x0000000000027941 */ /* 0x000fea0003800200 */
.L_x_19:
        /* <DEDUP_REMOVED lines=16> */
.L_x_22:
[----:B------:R-:W-:Y:S05]  /*0de0*/  BSYNC.RECONVERGENT B2 ;  /* 0x0000000000027941 */ /* 0x000fea0003800200 */
.L_x_21:
        /* <DEDUP_REMOVED lines=16> */
.L_x_24:
[----:B------:R-:W-:Y:S05]  /*0ef0*/  BSYNC.RECONVERGENT B2 ;  /* 0x0000000000027941 */ /* 0x000fea0003800200 */
.L_x_23:
        /* <DEDUP_REMOVED lines=16> */
.L_x_26:
[----:B------:R-:W-:Y:S05]  /*1000*/  BSYNC.RECONVERGENT B2 ;  /* 0x0000000000027941 */ /* 0x000fea0003800200 */
.L_x_25:
[----:B------:R0:W-:Y:S01]  /*1010*/  REDG.E.ADD.F32.FTZ.RN.STRONG.GPU desc[UR6][R6.64+0xc], R9 ;  /* 0x00000c09060079a6 */ /* 0x0001e2000c12f306 */
[----:B------:R-:W-:-:S07]  /*1020*/  VIADD R12, R12, 0x4 ;  /* 0x000000040c0c7836 */ /* 0x000fce0000000000 */
.L_x_18:
[----:B------:R-:W-:-:S13]  /*1030*/  ISETP.NE.AND P0, PT, RZ, UR4, PT ;  /* 0x00000004ff007c0c */ /* 0x000fda000bf05270 */
[----:B------:R-:W-:Y:S05]  /*1040*/  @!P0 EXIT ;  /* 0x000000000000894d */ /* 0x000fea0003800000 */
[----:B------:R-:W-:-:S09]  /*1050*/  UISETP.NE.AND UP0, UPT, UR4, 0x1, UPT ;  /* 0x000000010400788c */ /* 0x000fd2000bf05270 */
[----:B------:R-:W-:Y:S05]  /*1060*/  BRA.U !UP0, `(.L_x_27) ;  /* 0x0000000108a47547 */ /* 0x000fea000b800000 */
[----:B-1----:R-:W1:Y:S01]  /*1070*/  LDC.64 R4, c[0x0][0x380] ;  /* 0x0000e000ff047b82 */ /* 0x002e620000000a00 */
[----:B0-----:R-:W2:Y:S01]  /*1080*/  LDG.E R6, desc[UR6][R2.64] ;  /* 0x0000000602067981 */ /* 0x001ea2000c1e1900 */
[----:B------:R-:W-:-:S05]  /*1090*/  IADD3 R7, PT, PT, R13, R12, RZ ;  /* 0x0000000c0d077210 */ /* 0x000fca0007ffe0ff */
[----:B-1----:R-:W-:-:S05]  /*10a0*/  IMAD.WIDE R4, R7, 0x4, R4 ;  /* 0x0000000407047825 */ /* 0x002fca00078e0204 */
[----:B------:R-:W3:Y:S01]  /*10b0*/  LDG.E R0, desc[UR6][R4.64] ;  /* 0x0000000604007981 */ /* 0x000ee2000c1e1900 */
[----:B------:R-:W-:Y:S01]  /*10c0*/  IMAD.IADD R15, R11, 0x1, R12 ;  /* 0x000000010b0f7824 */ /* 0x000fe200078e020c */
[----:B------:R-:W-:Y:S01]  /*10d0*/  BSSY.RECONVERGENT B2, `(.L_x_28) ;  /* 0x000000f000027945 */ /* 0x000fe20003800200 */
[----:B--2---:R-:W-:Y:S02]  /*10e0*/  I2FP.F32.S32 R17, R6 ;  /* 0x0000000600117245 */ /* 0x004fe40000201400 */
[----:B------:R-:W0:Y:S02]  /*10f0*/  LDC.64 R6, c[0x0][0x388] ;  /* 0x0000e200ff067b82 */ /* 0x000e240000000a00 */
[----:B------:R-:W1:Y:S02]  /*1100*/  MUFU.RCP R8, R17 ;  /* 0x0000001100087308 */ /* 0x000e640000001000 */
[----:B-1----:R-:W-:-:S04]  /*1110*/  FFMA R9, -R17, R8, 1 ;  /* 0x3f80000011097423 */ /* 0x002fc80000000108 */
[----:B------:R-:W-:Y:S01]  /*1120*/  FFMA R9, R8, R9, R8 ;  /* 0x0000000908097223 */ /* 0x000fe20000000008 */
[----:B0-----:R-:W-:Y:S01]  /*1130*/  IMAD.WIDE R6, R15, 0x4, R6 ;  /* 0x000000040f067825 */ /* 0x001fe200078e0206 */
[----:B---3--:R-:W0:Y:S03]  /*1140*/  FCHK P0, R0, R17 ;  /* 0x0000001100007302 */ /* 0x008e260000000000 */
[----:B------:R-:W-:-:S04]  /*1150*/  FFMA R8, R0, R9, RZ ;  /* 0x0000000900087223 */ /* 0x000fc800000000ff */
[----:B------:R-:W-:-:S04]  /*1160*/  FFMA R10, -R17, R8, R0 ;  /* 0x00000008110a7223 */ /* 0x000fc80000000100 */
[----:B------:R-:W-:Y:S01]  /*1170*/  FFMA R9, R9, R10, R8 ;  /* 0x0000000a09097223 */ /* 0x000fe20000000008 */
[----:B0-----:R-:W-:Y:S06]  /*1180*/  @!P0 BRA `(.L_x_29) ;  /* 0x00000000000c8947 */ /* 0x001fec0003800000 */
[----:B------:R-:W-:-:S07]  /*1190*/  MOV R14, 0x11b0 ;  /* 0x000011b0000e7802 */ /* 0x000fce0000000f00 */
[----:B------:R-:W-:Y:S05]  /*11a0*/  CALL.REL.NOINC `($__internal_0_$__cuda_sm3x_div_rn_noftz_f32_slowpath) ;  /* 0x0000000000c47944 */ /* 0x000fea0003c00000 */
[----:B------:R-:W-:-:S07]  /*11b0*/  MOV R9, R19 ;  /* 0x0000001300097202 */ /* 0x000fce0000000f00 */
.L_x_29:
[----:B------:R-:W-:Y:S05]  /*11c0*/  BSYNC.RECONVERGENT B2 ;  /* 0x0000000000027941 */ /* 0x000fea0003800200 */
.L_x_28:
        /* <DEDUP_REMOVED lines=16> */
.L_x_31:
[----:B------:R-:W-:Y:S05]  /*12d0*/  BSYNC.RECONVERGENT B2 ;  /* 0x0000000000027941 */ /* 0x000fea0003800200 */
.L_x_30:
[----:B------:R2:W-:Y:S01]  /*12e0*/  REDG.E.ADD.F32.FTZ.RN.STRONG.GPU desc[UR6][R6.64+0x4], R15 ;  /* 0x0000040f060079a6 */ /* 0x0005e2000c12f306 */
[----:B------:R-:W-:-:S07]  /*12f0*/  IADD3 R12, PT, PT, R12, 0x2, RZ ;  /* 0x000000020c0c7810 */ /* 0x000fce0007ffe0ff */
.L_x_27:
[----:B------:R-:W3:Y:S02]  /*1300*/  LDC R0, c[0x0][0x3a4] ;  /* 0x0000e900ff007b82 */ /* 0x000ee40000000800 */
[----:B---3--:R-:W-:-:S04]  /*1310*/  LOP3.LUT R0, R0, 0x1, RZ, 0xc0, !PT ;  /* 0x0000000100007812 */ /* 0x008fc800078ec0ff */
[----:B------:R-:W-:-:S13]  /*1320*/  ISETP.NE.U32.AND P0, PT, R0, 0x1, PT ;  /* 0x000000010000780c */ /* 0x000fda0003f05070 */
[----:B------:R-:W-:Y:S05]  /*1330*/  @P0 EXIT ;  /* 0x000000000000094d */ /* 0x000fea0003800000 */
[----:B-1----:R-:W1:Y:S01]  /*1340*/  LDC.64 R4, c[0x0][0x380] ;  /* 0x0000e000ff047b82 */ /* 0x002e620000000a00 */
[----:B------:R3:W4:Y:S01]  /*1350*/  LDG.E R2, desc[UR6][R2.64] ;  /* 0x0000000602027981 */ /* 0x000722000c1e1900 */
[----:B------:R-:W-:-:S06]  /*1360*/  IMAD.IADD R13, R13, 0x1, R12 ;  /* 0x000000010d0d7824 */ /* 0x000fcc00078e020c */
[----:B0-2---:R-:W0:Y:S01]  /*1370*/  LDC.64 R6, c[0x0][0x388] ;  /* 0x0000e200ff067b82 */ /* 0x005e220000000a00 */
[----:B-1----:R-:W-:-:S05]  /*1380*/  IMAD.WIDE R4, R13, 0x4, R4 ;  /* 0x000000040d047825 */ /* 0x002fca00078e0204 */
[----:B------:R-:W2:Y:S01]  /*1390*/  LDG.E R0, desc[UR6][R4.64] ;  /* 0x0000000604007981 */ /* 0x000ea2000c1e1900 */
[----:B---3--:R-:W-:Y:S01]  /*13a0*/  IADD3 R3, PT, PT, R11, R12, RZ ;  /* 0x0000000c0b037210 */ /* 0x008fe20007ffe0ff */
[----:B------:R-:W-:Y:S01]  /*13b0*/  BSSY.RECONVERGENT B2, `(.L_x_32) ;  /* 0x000000e000027945 */ /* 0x000fe20003800200 */
[----:B----4-:R-:W-:-:S03]  /*13c0*/  I2FP.F32.S32 R17, R2 ;  /* 0x0000000200117245 */ /* 0x010fc60000201400 */
[----:B0-----:R-:W-:Y:S01]  /*13d0*/  IMAD.WIDE R2, R3, 0x4, R6 ;  /* 0x0000000403027825 */ /* 0x001fe200078e0206 */
[----:B------:R-:W0:Y:S03]  /*13e0*/  MUFU.RCP R8, R17 ;  /* 0x0000001100087308 */ /* 0x000e260000001000 */
[----:B0-----:R-:W-:-:S04]  /*13f0*/  FFMA R9, -R17, R8, 1 ;  /* 0x3f80000011097423 */ /* 0x001fc80000000108 */
[----:B------:R-:W-:Y:S01]  /*1400*/  FFMA R9, R8, R9, R8 ;  /* 0x0000000908097223 */ /* 0x000fe20000000008 */
[----:B--2---:R-:W0:Y:S03]  /*1410*/  FCHK P0, R0, R17 ;  /* 0x0000001100007302 */ /* 0x004e260000000000 */
[----:B------:R-:W-:-:S04]  /*1420*/  FFMA R8, R0, R9, RZ ;  /* 0x0000000900087223 */ /* 0x000fc800000000ff */
[----:B------:R-:W-:-:S04]  /*1430*/  FFMA R10, -R17, R8, R0 ;  /* 0x00000008110a7223 */ /* 0x000fc80000000100 */
[----:B------:R-:W-:Y:S01]  /*1440*/  FFMA R9, R9, R10, R8 ;  /* 0x0000000a09097223 */ /* 0x000fe20000000008 */
[----:B0-----:R-:W-:Y:S06]  /*1450*/  @!P0 BRA `(.L_x_33) ;  /* 0x00000000000c8947 */ /* 0x001fec0003800000 */
[----:B------:R-:W-:-:S07]  /*1460*/  MOV R14, 0x1480 ;  /* 0x00001480000e7802 */ /* 0x000fce0000000f00 */
[----:B------:R-:W-:Y:S05]  /*1470*/  CALL.REL.NOINC `($__internal_0_$__cuda_sm3x_div_rn_noftz_f32_slowpath) ;  /* 0x0000000000107944 */ /* 0x000fea0003c00000 */
[----:B------:R-:W-:-:S07]  /*1480*/  IMAD.MOV.U32 R9, RZ, RZ, R19 ;  /* 0x000000ffff097224 */ /* 0x000fce00078e0013 */
.L_x_33:
[----:B------:R-:W-:Y:S05]  /*1490*/  BSYNC.RECONVERGENT B2 ;  /* 0x0000000000027941 */ /* 0x000fea0003800200 */
.L_x_32:
[----:B------:R-:W-:Y:S01]  /*14a0*/  REDG.E.ADD.F32.FTZ.RN.STRONG.GPU desc[UR6][R2.64], R9 ;  /* 0x00000009020079a6 */ /* 0x000fe2000c12f306 */
[----:B------:R-:W-:Y:S05]  /*14b0*/  EXIT ;  /* 0x000000000000794d */ /* 0x000fea0003800000 */
        .weak           $__internal_0_$__cuda_sm3x_div_rn_noftz_f32_slowpath
        .type           $__internal_0_$__cuda_sm3x_div_rn_noftz_f32_slowpath,@function
        .size           $__internal_0_$__cuda_sm3x_div_rn_noftz_f32_slowpath,(.L_x_85 - $__internal_0_$__cuda_sm3x_div_rn_noftz_f32_slowpath)
$__internal_0_$__cuda_sm3x_div_rn_noftz_f32_slowpath:
[----:B------:R-:W-:Y:S01]  /*14c0*/  SHF.R.U32.HI R10, RZ, 0x17, R17 ;  /* 0x00000017ff0a7819 */ /* 0x000fe20000011611 */
[----:B------:R-:W-:Y:S01]  /*14d0*/  BSSY.RECONVERGENT B0, `(.L_x_34) ;  /* 0x0000064000007945 */ /* 0x000fe20003800200 */
[----:B------:R-:W-:Y:S02]  /*14e0*/  SHF.R.U32.HI R19, RZ, 0x17, R0 ;  /* 0x00000017ff137819 */ /* 0x000fe40000011600 */
[----:B------:R-:W-:Y:S02]  /*14f0*/  LOP3.LUT R10, R10, 0xff, RZ, 0xc0, !PT ;  /* 0x000000ff0a0a7812 */ /* 0x000fe400078ec0ff */
[----:B------:R-:W-:Y:S02]  /*1500*/  LOP3.LUT R19, R19, 0xff, RZ, 0xc0, !PT ;  /* 0x000000ff13137812 */ /* 0x000fe400078ec0ff */
[----:B------:R-:W-:-:S03]  /*1510*/  IADD3 R15, PT, PT, R10, -0x1, RZ ;  /* 0xffffffff0a0f7810 */ /* 0x000fc60007ffe0ff */
[----:B------:R-:W-:Y:S01]  /*1520*/  VIADD R16, R19, 0xffffffff ;  /* 0xffffffff13107836 */ /* 0x000fe20000000000 */
[----:B------:R-:W-:-:S04]  /*1530*/  ISETP.GT.U32.AND P0, PT, R15, 0xfd, PT ;  /* 0x000000fd0f00780c */ /* 0x000fc80003f04070 */
[----:B------:R-:W-:-:S13]  /*1540*/  ISETP.GT.U32.OR P0, PT, R16, 0xfd, P0 ;  /* 0x000000fd1000780c */ /* 0x000fda0000704470 */
[----:B------:R-:W-:Y:S01]  /*1550*/  @!P0 MOV R15, RZ ;  /* 0x000000ff000f8202 */ /* 0x000fe20000000f00 */
[----:B------:R-:W-:Y:S06]  /*1560*/  @!P0 BRA `(.L_x_35) ;  /* 0x0000000000648947 */ /* 0x000fec0003800000 */
[----:B------:R-:W-:Y:S02]  /*1570*/  FSETP.GTU.FTZ.AND P0, PT, |R0|, +INF , PT ;  /* 0x7f8000000000780b */ /* 0x000fe40003f1c200 */
[----:B------:R-:W-:-:S04]  /*1580*/  FSETP.GTU.FTZ.AND P1, PT, |R17|, +INF , PT ;  /* 0x7f8000001100780b */ /* 0x000fc80003f3c200 */
[----:B------:R-:W-:-:S13]  /*1590*/  PLOP3.LUT P0, PT, P0, P1, PT, 0xf8, 0x8f ;  /* 0x00000000008f781c */ /* 0x000fda0000703f70 */
[----:B------:R-:W-:Y:S05]  /*15a0*/  @P0 BRA `(.L_x_36) ;  /* 0x0000000400540947 */ /* 0x000fea0003800000 */
[----:B------:R-:W-:-:S13]  /*15b0*/  LOP3.LUT P0, RZ, R17, 0x7fffffff, R0, 0xc8, !PT ;  /* 0x7fffffff11ff7812 */ /* 0x000fda000780c800 */
[----:B------:R-:W-:Y:S05]  /*15c0*/  @!P0 BRA `(.L_x_37) ;  /* 0x0000000400448947 */ /* 0x000fea0003800000 */
[C---:B------:R-:W-:Y:S02]  /*15d0*/  FSETP.NEU.FTZ.AND P3, PT, |R0|.reuse, +INF , PT ;  /* 0x7f8000000000780b */ /* 0x040fe40003f7d200 */
[----:B------:R-:W-:Y:S02]  /*15e0*/  FSETP.NEU.FTZ.AND P1, PT, |R17|, +INF , PT ;  /* 0x7f8000001100780b */ /* 0x000fe40003f3d200 */
[----:B------:R-:W-:-:S11]  /*15f0*/  FSETP.NEU.FTZ.AND P0, PT, |R0|, +INF , PT ;  /* 0x7f8000000000780b */ /* 0x000fd60003f1d200 */
[----:B------:R-:W-:Y:S05]  /*1600*/  @!P1 BRA !P3, `(.L_x_37) ;  /* 0x0000000400349947 */ /* 0x000fea0005800000 */
[----:B------:R-:W-:-:S04]  /*1610*/  LOP3.LUT P3, RZ, R0, 0x7fffffff, RZ, 0xc0, !PT ;  /* 0x7fffffff00ff7812 */ /* 0x000fc8000786c0ff */
[----:B------:R-:W-:-:S13]  /*1620*/  PLOP3.LUT P1, PT, P1, P3, PT, 0x2f, 0xf2 ;  /* 0x0000000000f2781c */ /* 0x000fda0000f26577 */
[----:B------:R-:W-:Y:S05]  /*1630*/  @P1 BRA `(.L_x_38) ;  /* 0x0000000400201947 */ /* 0x000fea0003800000 */
[----:B------:R-:W-:-:S04]  /*1640*/  LOP3.LUT P1, RZ, R17, 0x7fffffff, RZ, 0xc0, !PT ;  /* 0x7fffffff11ff7812 */ /* 0x000fc8000782c0ff */
[----:B------:R-:W-:-:S13]  /*1650*/  PLOP3.LUT P0, PT, P0, P1, PT, 0x2f, 0xf2 ;  /* 0x0000000000f2781c */ /* 0x000fda0000702577 */
[----:B------:R-:W-:Y:S05]  /*1660*/  @P0 BRA `(.L_x_39) ;  /* 0x0000000400080947 */ /* 0x000fea0003800000 */
[----:B------:R-:W-:-:S04]  /*1670*/  IADD3 R15, PT, PT, R19, -0x1, RZ ;  /* 0xffffffff130f7810 */ /* 0x000fc80007ffe0ff */
[----:B------:R-:W-:Y:S01]  /*1680*/  ISETP.GE.AND P0, PT, R15, RZ, PT ;  /* 0x000000ff0f00720c */ /* 0x000fe20003f06270 */
[----:B------:R-:W-:-:S05]  /*1690*/  VIADD R15, R10, 0xffffffff ;  /* 0xffffffff0a0f7836 */ /* 0x000fca0000000000 */
[----:B------:R-:W-:-:S07]  /*16a0*/  ISETP.GE.AND P1, PT, R15, RZ, PT ;  /* 0x000000ff0f00720c */ /* 0x000fce0003f26270 */
[----:B------:R-:W-:Y:S01]  /*16b0*/  @P0 MOV R15, RZ ;  /* 0x000000ff000f0202 */ /* 0x000fe20000000f00 */
[----:B------:R-:W-:Y:S01]  /*16c0*/  @!P0 FFMA R0, R0, 1.84467440737095516160e+19, RZ ;  /* 0x5f80000000008823 */ /* 0x000fe200000000ff */
[----:B------:R-:W-:-:S04]  /*16d0*/  @!P0 MOV R15, 0xffffffc0 ;  /* 0xffffffc0000f8802 */ /* 0x000fc80000000f00 */
[----:B------:R-:W-:Y:S01]  /*16e0*/  @!P1 FFMA R17, R17, 1.84467440737095516160e+19, RZ ;  /* 0x5f80000011119823 */ /* 0x000fe200000000ff */
[----:B------:R-:W-:-:S07]  /*16f0*/  @!P1 VIADD R15, R15, 0x40 ;  /* 0x000000400f0f9836 */ /* 0x000fce0000000000 */
.L_x_35:
[----:B------:R-:W-:Y:S01]  /*1700*/  LEA R16, R10, 0xc0800000, 0x17 ;  /* 0xc08000000a107811 */ /* 0x000fe200078eb8ff */
[----:B------:R-:W-:Y:S01]  /*1710*/  BSSY.RECONVERGENT B1, `(.L_x_40) ;  /* 0x0000036000017945 */ /* 0x000fe20003800200 */
[----:B------:R-:W-:Y:S02]  /*1720*/  IADD3 R19, PT, PT, R19, -0x7f, RZ ;  /* 0xffffff8113137810 */ /* 0x000fe40007ffe0ff */
[----:B------:R-:W-:-:S03]  /*1730*/  IADD3 R25, PT, PT, -R16, R17, RZ ;  /* 0x0000001110197210 */ /* 0x000fc60007ffe1ff */
[----:B------:R-:W-:Y:S01]  /*1740*/  IMAD R0, R19, -0x800000, R0 ;  /* 0xff80000013007824 */ /* 0x000fe200078e0200 */
[----:B------:R-:W0:Y:S01]  /*1750*/  MUFU.RCP R16, R25 ;  /* 0x0000001900107308 */ /* 0x000e220000001000 */
[----:B------:R-:W-:-:S04]  /*1760*/  FADD.FTZ R17, -R25, -RZ ;  /* 0x800000ff19117221 */ /* 0x000fc80000010100 */
[----:B0-----:R-:W-:-:S04]  /*1770*/  FFMA R21, R16, R17, 1 ;  /* 0x3f80000010157423 */ /* 0x001fc80000000011 */
[----:B------:R-:W-:-:S04]  /*1780*/  FFMA R21, R16, R21, R16 ;  /* 0x0000001510157223 */ /* 0x000fc80000000010 */
[----:B------:R-:W-:-:S04]  /*1790*/  FFMA R16, R0, R21, RZ ;  /* 0x0000001500107223 */ /* 0x000fc800000000ff */
[----:B------:R-:W-:-:S04]  /*17a0*/  FFMA R18, R17, R16, R0 ;  /* 0x0000001011127223 */ /* 0x000fc80000000000 */
[----:B------:R-:W-:Y:S01]  /*17b0*/  FFMA R18, R21, R18, R16 ;  /* 0x0000001215127223 */ /* 0x000fe20000000010 */
[----:B------:R-:W-:-:S03]  /*17c0*/  IADD3 R16, PT, PT, R19, 0x7f, -R10 ;  /* 0x0000007f13107810 */ /* 0x000fc60007ffe80a */
[----:B------:R-:W-:Y:S02]  /*17d0*/  FFMA R17, R17, R18, R0 ;  /* 0x0000001211117223 */ /* 0x000fe40000000000 */
[----:B------:R-:W-:Y:S02]  /*17e0*/  IMAD.IADD R15, R16, 0x1, R15 ;  /* 0x00000001100f7824 */ /* 0x000fe400078e020f */
[----:B------:R-:W-:-:S05]  /*17f0*/  FFMA R0, R21, R17, R18 ;  /* 0x0000001115007223 */ /* 0x000fca0000000012 */
[----:B------:R-:W-:-:S04]  /*1800*/  SHF.R.U32.HI R10, RZ, 0x17, R0 ;  /* 0x00000017ff0a7819 */ /* 0x000fc80000011600 */
[----:B------:R-:W-:-:S04]  /*1810*/  LOP3.LUT R10, R10, 0xff, RZ, 0xc0, !PT ;  /* 0x000000ff0a0a7812 */ /* 0x000fc800078ec0ff */
[----:B------:R-:W-:-:S04]  /*1820*/  IADD3 R10, PT, PT, R10, R15, RZ ;  /* 0x0000000f0a0a7210 */ /* 0x000fc80007ffe0ff */
[----:B------:R-:W-:-:S04]  /*1830*/  IADD3 R16, PT, PT, R10, -0x1, RZ ;  /* 0xffffffff0a107810 */ /* 0x000fc80007ffe0ff */
[----:B------:R-:W-:-:S13]  /*1840*/  ISETP.GE.U32.AND P0, PT, R16, 0xfe, PT ;  /* 0x000000fe1000780c */ /* 0x000fda0003f06070 */
[----:B------:R-:W-:Y:S05]  /*1850*/  @!P0 BRA `(.L_x_41) ;  /* 0x0000000000808947 */ /* 0x000fea0003800000 */
[----:B------:R-:W-:-:S13]  /*1860*/  ISETP.GT.AND P0, PT, R10, 0xfe, PT ;  /* 0x000000fe0a00780c */ /* 0x000fda0003f04270 */
[----:B------:R-:W-:Y:S05]  /*1870*/  @P0 BRA `(.L_x_42) ;  /* 0x00000000006c0947 */ /* 0x000fea0003800000 */
[----:B------:R-:W-:-:S13]  /*1880*/  ISETP.GE.AND P0, PT, R10, 0x1, PT ;  /* 0x000000010a00780c */ /* 0x000fda0003f06270 */
[----:B------:R-:W-:Y:S05]  /*1890*/  @P0 BRA `(.L_x_43) ;  /* 0x0000000000740947 */ /* 0x000fea0003800000 */
[----:B------:R-:W-:Y:S02]  /*18a0*/  ISETP.GE.AND P0, PT, R10, -0x18, PT ;  /* 0xffffffe80a00780c */ /* 0x000fe40003f06270 */
[----:B------:R-:W-:-:S11]  /*18b0*/  LOP3.LUT R0, R0, 0x80000000, RZ, 0xc0, !PT ;  /* 0x8000000000007812 */ /* 0x000fd600078ec0ff */
[----:B------:R-:W-:Y:S05]  /*18c0*/  @!P0 BRA `(.L_x_43) ;  /* 0x0000000000688947 */ /* 0x000fea0003800000 */
[CCC-:B------:R-:W-:Y:S01]  /*18d0*/  FFMA.RZ R15, R21.reuse, R17.reuse, R18.reuse ;  /* 0x00000011150f7223 */ /* 0x1c0fe2000000c012 */
[CCC-:B------:R-:W-:Y:S01]  /*18e0*/  FFMA.RP R16, R21.reuse, R17.reuse, R18.reuse ;  /* 0x0000001115107223 */ /* 0x1c0fe20000008012 */
[----:B------:R-:W-:Y:S01]  /*18f0*/  FFMA.RM R21, R21, R17, R18 ;  /* 0x0000001115157223 */ /* 0x000fe20000004012 */
[C---:B------:R-:W-:Y:S01]  /*1900*/  VIADD R17, R10.reuse, 0x20 ;  /* 0x000000200a117836 */ /* 0x040fe20000000000 */
[C---:B------:R-:W-:Y:S02]  /*1910*/  ISETP.NE.AND P3, PT, R10.reuse, RZ, PT ;  /* 0x000000ff0a00720c */ /* 0x040fe40003f65270 */
[----:B------:R-:W-:Y:S02]  /*1920*/  LOP3.LUT R15, R15, 0x7fffff, RZ, 0xc0, !PT ;  /* 0x007fffff0f0f7812 */ /* 0x000fe400078ec0ff */
[----:B------:R-:W-:Y:S02]  /*1930*/  ISETP.NE.AND P1, PT, R10, RZ, PT ;  /* 0x000000ff0a00720c */ /* 0x000fe40003f25270 */
[----:B------:R-:W-:-:S02]  /*1940*/  LOP3.LUT R18, R15, 0x800000, RZ, 0xfc, !PT ;  /* 0x008000000f127812 */ /* 0x000fc400078efcff */
[----:B------:R-:W-:Y:S02]  /*1950*/  IADD3 R10, PT, PT, -R10, RZ, RZ ;  /* 0x000000ff0a0a7210 */ /* 0x000fe40007ffe1ff */
[----:B------:R-:W-:Y:S02]  /*1960*/  SHF.L.U32 R17, R18, R17, RZ ;  /* 0x0000001112117219 */ /* 0x000fe400000006ff */
[----:B------:R-:W-:Y:S02]  /*1970*/  FSETP.NEU.FTZ.AND P0, PT, R16, R21, PT ;  /* 0x000000151000720b */ /* 0x000fe40003f1d000 */
[----:B------:R-:W-:Y:S02]  /*1980*/  SEL R15, R10, RZ, P3 ;  /* 0x000000ff0a0f7207 */ /* 0x000fe40001800000 */
[----:B------:R-:W-:Y:S02]  /*1990*/  ISETP.NE.AND P1, PT, R17, RZ, P1 ;  /* 0x000000ff1100720c */ /* 0x000fe40000f25270 */
[----:B------:R-:W-:-:S02]  /*19a0*/  SHF.R.U32.HI R18, RZ, R15, R18 ;  /* 0x0000000fff127219 */ /* 0x000fc40000011612 */
[----:B------:R-:W-:Y:S02]  /*19b0*/  PLOP3.LUT P0, PT, P0, P1, PT, 0xf8, 0x8f ;  /* 0x00000000008f781c */ /* 0x000fe40000703f70 */
[----:B------:R-:W-:Y:S02]  /*19c0*/  SHF.R.U32.HI R10, RZ, 0x1, R18 ;  /* 0x00000001ff0a7819 */ /* 0x000fe40000011612 */
[----:B------:R-:W-:-:S04]  /*19d0*/  SEL R15, RZ, 0x1, !P0 ;  /* 0x00000001ff0f7807 */ /* 0x000fc80004000000 */
[----:B------:R-:W-:-:S04]  /*19e0*/  LOP3.LUT R15, R15, 0x1, R10, 0xf8, !PT ;  /* 0x000000010f0f7812 */ /* 0x000fc800078ef80a */
[----:B------:R-:W-:-:S04]  /*19f0*/  LOP3.LUT R15, R15, R18, RZ, 0xc0, !PT ;  /* 0x000000120f0f7212 */ /* 0x000fc800078ec0ff */
[----:B------:R-:W-:-:S04]  /*1a00*/  IADD3 R15, PT, PT, R10, R15, RZ ;  /* 0x0000000f0a0f7210 */ /* 0x000fc80007ffe0ff */
[----:B------:R-:W-:Y:S01]  /*1a10*/  LOP3.LUT R0, R15, R0, RZ, 0xfc, !PT ;  /* 0x000000000f007212 */ /* 0x000fe200078efcff */
[----:B------:R-:W-:Y:S06]  /*1a20*/  BRA `(.L_x_43) ;  /* 0x0000000000107947 */ /* 0x000fec0003800000 */
.L_x_42:
[----:B------:R-:W-:-:S04]  /*1a30*/  LOP3.LUT R0, R0, 0x80000000, RZ, 0xc0, !PT ;  /* 0x8000000000007812 */ /* 0x000fc800078ec0ff */
[----:B------:R-:W-:Y:S01]  /*1a40*/  LOP3.LUT R0, R0, 0x7f800000, RZ, 0xfc, !PT ;  /* 0x7f80000000007812 */ /* 0x000fe200078efcff */
[----:B------:R-:W-:Y:S06]  /*1a50*/  BRA `(.L_x_43) ;  /* 0x0000000000047947 */ /* 0x000fec0003800000 */
.L_x_41:
[----:B------:R-:W-:-:S07]  /*1a60*/  IMAD R0, R15, 0x800000, R0 ;  /* 0x008000000f007824 */ /* 0x000fce00078e0200 */
.L_x_43:
[----:B------:R-:W-:Y:S05]  /*1a70*/  BSYNC.RECONVERGENT B1 ;  /* 0x0000000000017941 */ /* 0x000fea0003800200 */
.L_x_40:
[----:B------:R-:W-:Y:S05]  /*1a80*/  BRA `(.L_x_44) ;  /* 0x0000000000207947 */ /* 0x000fea0003800000 */
.L_x_39:
[----:B------:R-:W-:-:S04]  /*1a90*/  LOP3.LUT R0, R17, 0x80000000, R0, 0x48, !PT ;  /* 0x8000000011007812 */ /* 0x000fc800078e4800 */
[----:B------:R-:W-:Y:S01]  /*1aa0*/  LOP3.LUT R0, R0, 0x7f800000, RZ, 0xfc, !PT ;  /* 0x7f80000000007812 */ /* 0x000fe200078efcff */
[----:B------:R-:W-:Y:S06]  /*1ab0*/  BRA `(.L_x_44) ;  /* 0x0000000000147947 */ /* 0x000fec0003800000 */
.L_x_38:
[----:B------:R-:W-:Y:S01]  /*1ac0*/  LOP3.LUT R0, R17, 0x80000000, R0, 0x48, !PT ;  /* 0x8000000011007812 */ /* 0x000fe200078e4800 */
[----:B------:R-:W-:Y:S06]  /*1ad0*/  BRA `(.L_x_44) ;  /* 0x00000000000c7947 */ /* 0x000fec0003800000 */
.L_x_37:
[----:B------:R-:W0:Y:S01]  /*1ae0*/  MUFU.RSQ R0, -QNAN ;  /* 0xffc0000000007908 */ /* 0x000e220000001400 */
[----:B------:R-:W-:Y:S05]  /*1af0*/  BRA `(.L_x_44) ;  /* 0x0000000000047947 */ /* 0x000fea0003800000 */
.L_x_36:
[----:B------:R-:W-:-:S07]  /*1b00*/  FADD.FTZ R0, R0, R17 ;  /* 0x0000001100007221 */ /* 0x000fce0000010000 */
.L_x_44:
[----:B------:R-:W-:Y:S05]  /*1b10*/  BSYNC.RECONVERGENT B0 ;  /* 0x0000000000007941 */ /* 0x000fea0003800200 */
.L_x_34:
[----:B------:R-:W-:Y:S01]  /*1b20*/  HFMA2 R15, -RZ, RZ, 0, 0 ;  /* 0x00000000ff0f7431 */ /* 0x000fe200000001ff */
[----:B0-----:R-:W-:-:S03]  /*1b30*/  MOV R19, R0 ;  /* 0x0000000000137202 */ /* 0x001fc60000000f00 */
[----:B------:R-:W-:Y:S05]  /*1b40*/  RET.REL.NODEC R14 `(_Z11computeMeanPfS_PiS0_ii) ;  /* 0xffffffe40e2c7950 */ /* 0x000fea0003c3ffff */
.L_x_45:
[----:B------:R-:W-:-:S00]  /*1b50*/  BRA `(.L_x_45) ;  /* 0xfffffffc00fc7947 */ /* 0x000fc0000383ffff */
[----:B------:R-:W-:-:S00]  /*1b60*/  NOP ;  /* 0x0000000000007918 */ /* 0x000fc00000000000 */
        /* <DEDUP_REMOVED lines=9> */
.L_x_85:


//--------------------- .text._Z21computeNearestClusterPfS_PiS0_iii --------------------------
	.section	.text._Z21computeNearestClusterPfS_PiS0_iii,"ax",@progbits
	.align	128
        .global         _Z21computeNearestClusterPfS_PiS0_iii
        .type           _Z21computeNearestClusterPfS_PiS0_iii,@function
        .size           _Z21computeNearestClusterPfS_PiS0_iii,(.L_x_86 - _Z21computeNearestClusterPfS_PiS0_iii)
        .other          _Z21computeNearestClusterPfS_PiS0_iii,@"STO_CUDA_ENTRY STV_DEFAULT"
_Z21computeNearestClusterPfS_PiS0_iii:
.text._Z21computeNearestClusterPfS_PiS0_iii:
        /* <DEDUP_REMOVED lines=9> */
[----:B------:R-:W0:Y:S01]  /*0090*/  LDCU UR5, c[0x0][0x3a8] ;  /* 0x00007500ff0577ac */ /* 0x000e220008000800 */
[----:B------:R-:W-:Y:S01]  /*00a0*/  IMAD.MOV.U32 R32, RZ, RZ, 0xffff ;  /* 0x0000ffffff207424 */ /* 0x000fe200078e00ff */
[----:B------:R-:W1:Y:S01]  /*00b0*/  LDCU.64 UR10, c[0x0][0x358] ;  /* 0x00006b00ff0a77ac */ /* 0x000e620008000a00 */
[----:B0-----:R-:W-:-:S09]  /*00c0*/  UISETP.GE.AND UP0, UPT, UR5, 0x1, UPT ;  /* 0x000000010500788c */ /* 0x001fd2000bf06270 */
[----:B-1----:R-:W-:Y:S05]  /*00d0*/  BRA.U !UP0, `(.L_x_46) ;  /* 0x0000001508447547 */ /* 0x002fea000b800000 */
[----:B------:R-:W0:Y:S02]  /*00e0*/  LDCU UR4, c[0x0][0x3a4] ;  /* 0x00007480ff0477ac */ /* 0x000e240008000800 */
[----:B0-----:R-:W-:-:S09]  /*00f0*/  UISETP.GE.AND UP0, UPT, UR4, 0x1, UPT ;  /* 0x000000010400788c */ /* 0x001fd2000bf06270 */
[----:B------:R-:W-:Y:S05]  /*0100*/  BRA.U !UP0, `(.L_x_47) ;  /* 0x00000011088c7547 */ /* 0x000fea000b800000 */
[----:B------:R-:W-:Y:S01]  /*0110*/  ULOP3.LUT UR12, UR4, 0x7ffffffc, URZ, 0xc0, !UPT ;  /* 0x7ffffffc040c7892 */ /* 0x000fe2000f8ec0ff */
[----:B------:R-:W-:Y:S01]  /*0120*/  IMAD.MOV.U32 R32, RZ, RZ, 0xffff ;  /* 0x0000ffffff207424 */ /* 0x000fe200078e00ff */
[----:B------:R-:W-:Y:S01]  /*0130*/  ULOP3.LUT UR9, UR4, 0x3, URZ, 0xc0, !UPT ;  /* 0x0000000304097892 */ /* 0x000fe2000f8ec0ff */
[----:B------:R-:W-:Y:S01]  /*0140*/  IMAD.MOV.U32 R4, RZ, RZ, 0x7f7fffff ;  /* 0x7f7fffffff047424 */ /* 0x000fe200078e00ff */
[----:B------:R-:W-:Y:S01]  /*0150*/  UIADD3 UR8, UPT, UPT, -UR12, URZ, URZ ;  /* 0x000000ff0c087290 */ /* 0x000fe2000fffe1ff */
[----:B------:R-:W-:Y:S01]  /*0160*/  IMAD R5, R5, UR4, RZ ;  /* 0x0000000405057c24 */ /* 0x000fe2000f8e02ff */
[----:B------:R-:W-:-:S10]  /*0170*/  UMOV UR4, URZ ;  /* 0x000000ff00047c82 */ /* 0x000fd40008000000 */
.L_x_79:
[----:B------:R-:W0:Y:S01]  /*0180*/  LDCU UR5, c[0x0][0x3a4] ;  /* 0x00007480ff0577ac */ /* 0x000e220008000800 */
[----:B------:R-:W-:Y:S01]  /*0190*/  IMAD.MOV.U32 R0, RZ, RZ, RZ ;  /* 0x000000ffff007224 */ /* 0x000fe200078e00ff */
[----:B--2---:R-:W-:Y:S01]  /*01a0*/  CS2R R8, SRZ ;  /* 0x0000000000087805 */ /* 0x004fe2000001ff00 */
[----:B0-----:R-:W-:Y:S02]  /*01b0*/  UISETP.GE.U32.AND UP0, UPT, UR5, 0x4, UPT ;  /* 0x000000040500788c */ /* 0x001fe4000bf06070 */
[----:B------:R-:W-:-:S07]  /*01c0*/  UIMAD UR13, UR4, UR5, URZ ;  /* 0x00000005040d72a4 */ /* 0x000fce000f8e02ff */
[----:B------:R-:W-:Y:S05]  /*01d0*/  BRA.U !UP0, `(.L_x_48) ;  /* 0x00000009085c7547 */ /* 0x000fea000b800000 */
[----:B------:R-:W0:Y:S01]  /*01e0*/  LDCU.64 UR6, c[0x0][0x388] ;  /* 0x00007100ff0677ac */ /* 0x000e220008000a00 */
[----:B------:R-:W1:Y:S01]  /*01f0*/  LDC.64 R6, c[0x0][0x380] ;  /* 0x0000e000ff067b82 */ /* 0x000e620000000a00 */
[----:B------:R-:W-:Y:S02]  /*0200*/  IMAD.MOV.U32 R37, RZ, RZ, RZ ;  /* 0x000000ffff257224 */ /* 0x000fe400078e00ff */
[----:B------:R-:W-:Y:S01]  /*0210*/  IMAD.MOV.U32 R2, RZ, RZ, R5 ;  /* 0x000000ffff027224 */ /* 0x000fe200078e0005 */
[----:B0-----:R-:W-:-:S04]  /*0220*/  UIMAD.WIDE.U32 UR6, UR13, 0x4, UR6 ;  /* 0x000000040d0678a5 */ /* 0x001fc8000f8e0006 */
[----:B------:R-:W-:-:S04]  /*0230*/  UIADD3 UR5, UP0, UPT, UR6, 0x8, URZ ;  /* 0x0000000806057890 */ /* 0x000fc8000ff1e0ff */
[----:B------:R-:W-:Y:S02]  /*0240*/  UIADD3.X UR6, UPT, UPT, URZ, UR7, URZ, UP0, !UPT ;  /* 0x00000007ff067290 */ /* 0x000fe400087fe4ff */
[----:B------:R-:W-:Y:S01]  /*0250*/  IMAD.U32 R10, RZ, RZ, UR5 ;  /* 0x00000005ff0a7e24 */ /* 0x000fe2000f8e00ff */
[----:B------:R-:W-:-:S03]  /*0260*/  UMOV UR5, UR8 ;  /* 0x0000000800057c82 */ /* 0x000fc60008000000 */
[----:B------:R-:W-:-:S07]  /*0270*/  IMAD.U32 R11, RZ, RZ, UR6 ;  /* 0x00000006ff0b7e24 */ /* 0x000fce000f8e00ff */
.L_x_65:
[----:B01----:R-:W-:Y:S01]  /*0280*/  IMAD.WIDE R8, R2, 0x4, R6 ;  /* 0x0000000402087825 */ /* 0x003fe200078e0206 */
[----:B--2---:R-:W2:Y:S04]  /*0290*/  LDG.E R3, desc[UR10][R10.64+-0x8] ;  /* 0xfffff80a0a037981 */ /* 0x004ea8000c1e1900 */
[----:B------:R-:W2:Y:S01]  /*02a0*/  LDG.E R0, desc[UR10][R8.64] ;  /* 0x0000000a08007981 */ /* 0x000ea2000c1e1900 */
[----:B------:R-:W-:Y:S01]  /*02b0*/  BSSY.RECONVERGENT B0, `(.L_x_49) ;  /* 0x0000007000007945 */ /* 0x000fe20003800200 */
[----:B------:R-:W-:Y:S01]  /*02c0*/  MOV R34, 0x320 ;  /* 0x0000032000227802 */ /* 0x000fe20000000f00 */
[----:B--2---:R-:W-:-:S04]  /*02d0*/  FADD R0, R0, -R3 ;  /* 0x8000000300007221 */ /* 0x004fc80000000000 */
[----:B------:R-:W0:Y:S02]  /*02e0*/  F2F.F64.F32 R12, R0 ;  /* 0x00000000000c7310 */ /* 0x000e240000201800 */
[----:B0-----:R-:W-:-:S10]  /*02f0*/  DADD R16, -RZ, |R12| ;  /* 0x00000000ff107229 */ /* 0x001fd4000000050c */
[----:B------:R-:W-:-:S07]  /*0300*/  IMAD.MOV.U32 R3, RZ, RZ, R17 ;  /* 0x000000ffff037224 */ /* 0x000fce00078e0011 */
[----:B------:R-:W-:Y:S05]  /*0310*/  CALL.REL.NOINC `($_Z21computeNearestClusterPfS_PiS0_iii$__internal_accurate_pow) ;  /* 0x0000001000e07944 */ /* 0x000fea0003c00000 */
[----:B------:R-:W-:Y:S05]  /*0320*/  BSYNC.RECONVERGENT B0 ;  /* 0x0000000000007941 */ /* 0x000fea0003800200 */
.L_x_49:
[----:B------:R-:W-:Y:S01]  /*0330*/  DADD R16, R12, 2 ;  /* 0x400000000c107429 */ /* 0x000fe20000000000 */
[----:B------:R-:W-:Y:S01]  /*0340*/  FSETP.NEU.AND P0, PT, R0, RZ, PT ;  /* 0x000000ff0000720b */ /* 0x000fe20003f0d000 */
[----:B------:R-:W-:Y:S03]  /*0350*/  BSSY.RECONVERGENT B0, `(.L_x_50) ;  /* 0x000000e000007945 */ /* 0x000fe60003800200 */
[----:B------:R-:W-:Y:S02]  /*0360*/  FSEL R14, R14, RZ, P0 ;  /* 0x000000ff0e0e7208 */ /* 0x000fe40000000000 */
[----:B------:R-:W-:-:S03]  /*0370*/  FSEL R15, R3, RZ, P0 ;  /* 0x000000ff030f7208 */ /* 0x000fc60000000000 */
[----:B------:R-:W-:-:S04]  /*0380*/  LOP3.LUT R16, R17, 0x7ff00000, RZ, 0xc0, !PT ;  /* 0x7ff0000011107812 */ /* 0x000fc800078ec0ff */
[----:B------:R-:W-:-:S13]  /*0390*/  ISETP.NE.AND P1, PT, R16, 0x7ff00000, PT ;  /* 0x7ff000001000780c */ /* 0x000fda0003f25270 */
[----:B------:R-:W-:Y:S05]  /*03a0*/  @P1 BRA `(.L_x_51) ;  /* 0x0000000000201947 */ /* 0x000fea0003800000 */
[----:B------:R-:W-:-:S13]  /*03b0*/  FSETP.NAN.AND P0, PT, R0, R0, PT ;  /* 0x000000000000720b */ /* 0x000fda0003f08000 */
[----:B------:R-:W-:Y:S05]  /*03c0*/  @P0 BRA `(.L_x_52) ;  /* 0x0000000000140947 */ /* 0x000fea0003800000 */
[----:B------:R-:W-:-:S14]  /*03d0*/  DSETP.NEU.AND P0, PT, |R12|, +INF , PT ;  /* 0x7ff000000c00742a */ /* 0x000fdc0003f0d200 */
[----:B------:R-:W-:Y:S05]  /*03e0*/  @P0 BRA `(.L_x_51) ;  /* 0x0000000000100947 */ /* 0x000fea0003800000 */
[----:B------:R-:W-:Y:S02]  /*03f0*/  IMAD.MOV.U32 R14, RZ, RZ, 0x0 ;  /* 0x00000000ff0e7424 */ /* 0x000fe400078e00ff */
[----:B------:R-:W-:Y:S01]  /*0400*/  IMAD.MOV.U32 R15, RZ, RZ, 0x7ff00000 ;  /* 0x7ff00000ff0f7424 */ /* 0x000fe200078e00ff */
[----:B------:R-:W-:Y:S06]  /*0410*/  BRA `(.L_x_51) ;  /* 0x0000000000047947 */ /* 0x000fec0003800000 */
.L_x_52:
[----:B------:R-:W-:-:S11]  /*0420*/  DADD R14, R12, 2 ;  /* 0x400000000c0e7429 */ /* 0x000fd60000000000 */
.L_x_51:
[----:B------:R-:W-:Y:S05]  /*0430*/  BSYNC.RECONVERGENT B0 ;  /* 0x0000000000007941 */ /* 0x000fea0003800200 */
.L_x_50:
[----:B------:R-:W2:Y:S04]  /*0440*/  LDG.E R35, desc[UR10][R8.64+0x4] ;  /* 0x0000040a08237981 */ /* 0x000ea8000c1e1900 */
[----:B------:R-:W2:Y:S01]  /*0450*/  LDG.E R12, desc[UR10][R10.64+-0x4] ;  /* 0xfffffc0a0a0c7981 */ /* 0x000ea2000c1e1900 */
[----:B------:R-:W0:Y:S01]  /*0460*/  F2F.F64.F32 R16, R37 ;  /* 0x0000002500107310 */ /* 0x000e220000201800 */
[----:B------:R-:W-:Y:S01]  /*0470*/  FSETP.NEU.AND P0, PT, R0, 1, PT ;  /* 0x3f8000000000780b */ /* 0x000fe20003f0d000 */
[----:B------:R-:W-:Y:S01]  /*0480*/  BSSY.RECONVERGENT B0, `(.L_x_53) ;  /* 0x000000b000007945 */ /* 0x000fe20003800200 */
[----:B------:R-:W-:Y:S02]  /*0490*/  MOV R34, 0x530 ;  /* 0x0000053000227802 */ /* 0x000fe40000000f00 */
[----:B------:R-:W-:-:S02]  /*04a0*/  FSEL R14, R14, RZ, P0 ;  /* 0x000000ff0e0e7208 */ /* 0x000fc40000000000 */
[----:B------:R-:W-:-:S06]  /*04b0*/  FSEL R15, R15, 1.875, P0 ;  /* 0x3ff000000f0f7808 */ /* 0x000fcc0000000000 */
[----:B0-----:R-:W-:-:S06]  /*04c0*/  DADD R14, R16, R14 ;  /* 0x00000000100e7229 */ /* 0x001fcc000000000e */
[----:B------:R-:W-:Y:S01]  /*04d0*/  F2F.F32.F64 R36, R14 ;  /* 0x0000000e00247310 */ /* 0x000fe20000301000 */
[----:B--2---:R-:W-:-:S07]  /*04e0*/  FADD R35, R35, -R12 ;  /* 0x8000000c23237221 */ /* 0x004fce0000000000 */
[----:B------:R-:W0:Y:S02]  /*04f0*/  F2F.F64.F32 R12, R35 ;  /* 0x00000023000c7310 */ /* 0x000e240000201800 */
[----:B0-----:R-:W-:-:S10]  /*0500*/  DADD R16, -RZ, |R12| ;  /* 0x00000000ff107229 */ /* 0x001fd4000000050c */
[----:B------:R-:W-:-:S07]  /*0510*/  IMAD.MOV.U32 R3, RZ, RZ, R17 ;  /* 0x000000ffff037224 */ /* 0x000fce00078e0011 */
[----:B------:R-:W-:Y:S05]  /*0520*/  CALL.REL.NOINC `($_Z21computeNearestClusterPfS_PiS0_iii$__internal_accurate_pow) ;  /* 0x00000010005c7944 */ /* 0x000fea0003c00000 */
[----:B------:R-:W-:Y:S05]  /*0530*/  BSYNC.RECONVERGENT B0 ;  /* 0x0000000000007941 */ /* 0x000fea0003800200 */
.L_x_53:
        /* <DEDUP_REMOVED lines=15> */
.L_x_56:
[----:B------:R-:W-:-:S11]  /*0630*/  DADD R14, R12, 2 ;  /* 0x400000000c0e7429 */ /* 0x000fd60000000000 */
.L_x_55:
[----:B------:R-:W-:Y:S05]  /*0640*/  BSYNC.RECONVERGENT B0 ;  /* 0x0000000000007941 */ /* 0x000fea0003800200 */
.L_x_54:
        /* <DEDUP_REMOVED lines=16> */
.L_x_57:
        /* <DEDUP_REMOVED lines=15> */
.L_x_60:
[----:B------:R-:W-:-:S11]  /*0840*/  DADD R14, R12, 2 ;  /* 0x400000000c0e7429 */ /* 0x000fd60000000000 */
.L_x_59:
[----:B------:R-:W-:Y:S05]  /*0850*/  BSYNC.RECONVERGENT B0 ;  /* 0x0000000000007941 */ /* 0x000fea0003800200 */
.L_x_58:
        /* <DEDUP_REMOVED lines=16> */
.L_x_61:
        /* <DEDUP_REMOVED lines=15> */
.L_x_64:
[----:B------:R-:W-:-:S11]  /*0a50*/  DADD R14, R36, 2 ;  /* 0x40000000240e7429 */ /* 0x000fd60000000000 */
.L_x_63:
[----:B------:R-:W-:Y:S05]  /*0a60*/  BSYNC.RECONVERGENT B0 ;  /* 0x0000000000007941 */ /* 0x000fea0003800200 */
.L_x_62:
[----:B------:R-:W0:Y:S01]  /*0a70*/  F2F.F64.F32 R8, R0 ;  /* 0x0000000000087310 */ /* 0x000e220000201800 */
[----:B------:R-:W-:Y:S01]  /*0a80*/  FSETP.NEU.AND P0, PT, R12, 1, PT ;  /* 0x3f8000000c00780b */ /* 0x000fe20003f0d000 */
[----:B------:R-:W-:Y:S01]  /*0a90*/  UIADD3 UR5, UPT, UPT, UR5, 0x4, URZ ;  /* 0x0000000405057890 */ /* 0x000fe2000fffe0ff */
[----:B------:R-:W-:Y:S02]  /*0aa0*/  VIADD R2, R2, 0x4 ;  /* 0x0000000402027836 */ /* 0x000fe40000000000 */
[----:B------:R-:W-:Y:S01]  /*0ab0*/  FSEL R12, R14, RZ, P0 ;  /* 0x000000ff0e0c7208 */ /* 0x000fe20000000000 */
[----:B------:R-:W-:Y:S01]  /*0ac0*/  UISETP.NE.AND UP0, UPT, UR5, URZ, UPT ;  /* 0x000000ff0500728c */ /* 0x000fe2000bf05270 */
[----:B------:R-:W-:Y:S02]  /*0ad0*/  FSEL R13, R15, 1.875, P0 ;  /* 0x3ff000000f0d7808 */ /* 0x000fe40000000000 */
[----:B------:R-:W-:-:S05]  /*0ae0*/  IADD3 R10, P0, PT, R10, 0x10, RZ ;  /* 0x000000100a0a7810 */ /* 0x000fca0007f1e0ff */
[----:B------:R-:W-:Y:S01]  /*0af0*/  IMAD.X R11, RZ, RZ, R11, P0 ;  /* 0x000000ffff0b7224 */ /* 0x000fe200000e060b */
[----:B0-----:R-:W-:-:S06]  /*0b00*/  DADD R8, R8, R12 ;  /* 0x0000000008087229 */ /* 0x001fcc000000000c */
[----:B------:R0:W2:Y:S01]  /*0b10*/  F2F.F32.F64 R37, R8 ;  /* 0x0000000800257310 */ /* 0x0000a20000301000 */
[----:B------:R-:W-:Y:S05]  /*0b20*/  BRA.U UP0, `(.L_x_65) ;  /* 0xfffffff500d47547 */ /* 0x000fea000b83ffff */
[----:B0-2---:R0:W1:Y:S01]  /*0b30*/  F2F.F64.F32 R8, R37 ;  /* 0x0000002500087310 */ /* 0x0050620000201800 */
[----:B------:R-:W-:-:S07]  /*0b40*/  IMAD.U32 R0, RZ, RZ, UR12 ;  /* 0x0000000cff007e24 */ /* 0x000fce000f8e00ff */
.L_x_48:
[----:B------:R-:W-:-:S09]  /*0b50*/  UISETP.NE.AND UP0, UPT, UR9, URZ, UPT ;  /* 0x000000ff0900728c */ /* 0x000fd2000bf05270 */
[----:B------:R-:W-:Y:S05]  /*0b60*/  BRA.U !UP0, `(.L_x_66) ;  /* 0x0000000508c47547 */ /* 0x000fea000b800000 */
[----:B------:R-:W2:Y:S01]  /*0b70*/  LDC.64 R12, c[0x0][0x388] ;  /* 0x0000e200ff0c7b82 */ /* 0x000ea20000000a00 */
[----:B------:R-:W-:Y:S02]  /*0b80*/  VIADD R11, R0, UR13 ;  /* 0x0000000d000b7c36 */ /* 0x000fe40008000000 */
[----:B------:R-:W-:-:S05]  /*0b90*/  IMAD.IADD R3, R5, 0x1, R0 ;  /* 0x0000000105037824 */ /* 0x000fca00078e0200 */
[----:B------:R-:W3:Y:S01]  /*0ba0*/  LDC.64 R6, c[0x0][0x380] ;  /* 0x0000e000ff067b82 */ /* 0x000ee20000000a00 */
[----:B--2---:R-:W-:-:S06]  /*0bb0*/  IMAD.WIDE.U32 R12, R11, 0x4, R12 ;  /* 0x000000040b0c7825 */ /* 0x004fcc00078e000c */
[----:B------:R-:W2:Y:S01]  /*0bc0*/  LDG.E R13, desc[UR10][R12.64] ;  /* 0x0000000a0c0d7981 */ /* 0x000ea2000c1e1900 */
[----:B---3--:R-:W-:-:S05]  /*0bd0*/  IMAD.WIDE R6, R3, 0x4, R6 ;  /* 0x0000000403067825 */ /* 0x008fca00078e0206 */
[----:B------:R-:W2:Y:S01]  /*0be0*/  LDG.E R2, desc[UR10][R6.64] ;  /* 0x0000000a06027981 */ /* 0x000ea2000c1e1900 */
[----:B------:R-:W-:Y:S01]  /*0bf0*/  BSSY.RECONVERGENT B0, `(.L_x_67) ;  /* 0x0000007000007945 */ /* 0x000fe20003800200 */
[----:B------:R-:W-:Y:S01]  /*0c00*/  MOV R34, 0xc60 ;  /* 0x00000c6000227802 */ /* 0x000fe20000000f00 */
[----:B--2---:R-:W-:-:S04]  /*0c10*/  FADD R2, R2, -R13 ;  /* 0x8000000d02027221 */ /* 0x004fc80000000000 */
[----:B------:R-:W2:Y:S02]  /*0c20*/  F2F.F64.F32 R10, R2 ;  /* 0x00000002000a7310 */ /* 0x000ea40000201800 */
[----:B--2---:R-:W-:-:S10]  /*0c30*/  DADD R16, -RZ, |R10| ;  /* 0x00000000ff107229 */ /* 0x004fd4000000050a */
[----:B------:R-:W-:-:S07]  /*0c40*/  IMAD.MOV.U32 R3, RZ, RZ, R17 ;  /* 0x000000ffff037224 */ /* 0x000fce00078e0011 */
[----:B01----:R-:W-:Y:S05]  /*0c50*/  CALL.REL.NOINC `($_Z21computeNearestClusterPfS_PiS0_iii$__internal_accurate_pow) ;  /* 0x0000000800907944 */ /* 0x003fea0003c00000 */
[----:B------:R-:W-:Y:S05]  /*0c60*/  BSYNC.RECONVERGENT B0 ;  /* 0x0000000000007941 */ /* 0x000fea0003800200 */
.L_x_67:
        /* <DEDUP_REMOVED lines=15> */
.L_x_70:
[----:B------:R-:W-:-:S11]  /*0d60*/  DADD R14, R10, 2 ;  /* 0x400000000a0e7429 */ /* 0x000fd60000000000 */
.L_x_69:
[----:B------:R-:W-:Y:S05]  /*0d70*/  BSYNC.RECONVERGENT B0 ;  /* 0x0000000000007941 */ /* 0x000fea0003800200 */
.L_x_68:
[----:B------:R-:W-:Y:S01]  /*0d80*/  FSETP.NEU.AND P0, PT, R2, 1, PT ;  /* 0x3f8000000200780b */ /* 0x000fe20003f0d000 */
[----:B------:R-:W-:-:S03]  /*0d90*/  UISETP.NE.AND UP0, UPT, UR9, 0x1, UPT ;  /* 0x000000010900788c */ /* 0x000fc6000bf05270 */
[----:B------:R-:W-:Y:S02]  /*0da0*/  FSEL R2, R14, RZ, P0 ;  /* 0x000000ff0e027208 */ /* 0x000fe40000000000 */
[----:B------:R-:W-:-:S06]  /*0db0*/  FSEL R3, R15, 1.875, P0 ;  /* 0x3ff000000f037808 */ /* 0x000fcc0000000000 */
[----:B------:R-:W-:-:S06]  /*0dc0*/  DADD R8, R8, R2 ;  /* 0x0000000008087229 */ /* 0x000fcc0000000002 */
[----:B------:R2:W3:Y:S01]  /*0dd0*/  F2F.F32.F64 R37, R8 ;  /* 0x0000000800257310 */ /* 0x0004e20000301000 */
[----:B------:R-:W-:Y:S05]  /*0de0*/  BRA.U !UP0, `(.L_x_66) ;  /* 0x0000000508247547 */ /* 0x000fea000b800000 */
[----:B------:R-:W0:Y:S01]  /*0df0*/  LDC.64 R10, c[0x0][0x388] ;  /* 0x0000e200ff0a7b82 */ /* 0x000e220000000a00 */
[----:B------:R-:W-:-:S05]  /*0e00*/  IADD3 R0, P0, PT, R0, UR13, RZ ;  /* 0x0000000d00007c10 */ /* 0x000fca000ff1e0ff */
[----:B------:R-:W-:Y:S01]  /*0e10*/  IMAD.X R2, RZ, RZ, RZ, P0 ;  /* 0x000000ffff027224 */ /* 0x000fe200000e06ff */
[----:B0-----:R-:W-:-:S04]  /*0e20*/  LEA R10, P0, R0, R10, 0x2 ;  /* 0x0000000a000a7211 */ /* 0x001fc800078010ff */
[----:B------:R-:W-:Y:S02]  /*0e30*/  LEA.HI.X R11, R0, R11, R2, 0x2, P0 ;  /* 0x0000000b000b7211 */ /* 0x000fe400000f1402 */
[----:B------:R-:W4:Y:S04]  /*0e40*/  LDG.E R0, desc[UR10][R6.64+0x4] ;  /* 0x0000040a06007981 */ /* 0x000f28000c1e1900 */
[----:B------:R-:W4:Y:S01]  /*0e50*/  LDG.E R3, desc[UR10][R10.64+0x4] ;  /* 0x0000040a0a037981 */ /* 0x000f22000c1e1900 */
[----:B------:R-:W-:Y:S01]  /*0e60*/  BSSY.RECONVERGENT B0, `(.L_x_71) ;  /* 0x0000007000007945 */ /* 0x000fe20003800200 */
[----:B------:R-:W-:Y:S01]  /*0e70*/  MOV R34, 0xed0 ;  /* 0x00000ed000227802 */ /* 0x000fe20000000f00 */
[----:B----4-:R-:W-:-:S04]  /*0e80*/  FADD R0, R0, -R3 ;  /* 0x8000000300007221 */ /* 0x010fc80000000000 */
[----:B--2---:R-:W0:Y:S02]  /*0e90*/  F2F.F64.F32 R8, R0 ;  /* 0x0000000000087310 */ /* 0x004e240000201800 */
[----:B0-----:R-:W-:-:S10]  /*0ea0*/  DADD R2, -RZ, |R8| ;  /* 0x00000000ff027229 */ /* 0x001fd40000000508 */
[----:B------:R-:W-:-:S07]  /*0eb0*/  IMAD.MOV.U32 R16, RZ, RZ, R2 ;  /* 0x000000ffff107224 */ /* 0x000fce00078e0002 */
[----:B---3--:R-:W-:Y:S05]  /*0ec0*/  CALL.REL.NOINC `($_Z21computeNearestClusterPfS_PiS0_iii$__internal_accurate_pow) ;  /* 0x0000000400f47944 */ /* 0x008fea0003c00000 */
[----:B------:R-:W-:Y:S05]  /*0ed0*/  BSYNC.RECONVERGENT B0 ;  /* 0x0000000000007941 */ /* 0x000fea0003800200 */
.L_x_71:
        /* <DEDUP_REMOVED lines=15> */
.L_x_74:
[----:B------:R-:W-:-:S11]  /*0fd0*/  DADD R14, R8, 2 ;  /* 0x40000000080e7429 */ /* 0x000fd60000000000 */
.L_x_73:
[----:B------:R-:W-:Y:S05]  /*0fe0*/  BSYNC.RECONVERGENT B0 ;  /* 0x0000000000007941 */ /* 0x000fea0003800200 */
.L_x_72:
[----:B------:R-:W0:Y:S01]  /*0ff0*/  F2F.F64.F32 R8, R37 ;  /* 0x0000002500087310 */ /* 0x000e220000201800 */
[----:B------:R-:W-:Y:S01]  /*1000*/  FSETP.NEU.AND P0, PT, R0, 1, PT ;  /* 0x3f8000000000780b */ /* 0x000fe20003f0d000 */
[----:B------:R-:W-:-:S03]  /*1010*/  UISETP.NE.AND UP0, UPT, UR9, 0x2, UPT ;  /* 0x000000020900788c */ /* 0x000fc6000bf05270 */
[----:B------:R-:W-:Y:S02]  /*1020*/  FSEL R2, R14, RZ, P0 ;  /* 0x000000ff0e027208 */ /* 0x000fe40000000000 */
[----:B------:R-:W-:-:S06]  /*1030*/  FSEL R3, R15, 1.875, P0 ;  /* 0x3ff000000f037808 */ /* 0x000fcc0000000000 */
[----:B0-----:R-:W-:-:S06]  /*1040*/  DADD R2, R8, R2 ;  /* 0x0000000008027229 */ /* 0x001fcc0000000002 */
[----:B------:R4:W0:Y:S01]  /*1050*/  F2F.F32.F64 R37, R2 ;  /* 0x0000000200257310 */ /* 0x0008220000301000 */
[----:B------:R-:W-:Y:S05]  /*1060*/  BRA.U !UP0, `(.L_x_66) ;  /* 0x0000000108847547 */ /* 0x000fea000b800000 */
[----:B------:R-:W2:Y:S04]  /*1070*/  LDG.E R0, desc[UR10][R6.64+0x8] ;  /* 0x0000080a06007981 */ /* 0x000ea8000c1e1900 */
[----:B------:R-:W2:Y:S01]  /*1080*/  LDG.E R11, desc[UR10][R10.64+0x8] ;  /* 0x0000080a0a0b7981 */ /* 0x000ea2000c1e1900 */
[----:B------:R-:W-:Y:S01]  /*1090*/  BSSY.RECONVERGENT B0, `(.L_x_75) ;  /* 0x0000007000007945 */ /* 0x000fe20003800200 */
[----:B------:R-:W-:Y:S01]  /*10a0*/  MOV R34, 0x1100 ;  /* 0x0000110000227802 */ /* 0x000fe20000000f00 */
[----:B--2---:R-:W-:-:S04]  /*10b0*/  FADD R0, R0, -R11 ;  /* 0x8000000b00007221 */ /* 0x004fc80000000000 */
[----:B------:R-:W4:Y:S02]  /*10c0*/  F2F.F64.F32 R8, R0 ;  /* 0x0000000000087310 */ /* 0x000f240000201800 */
[----:B----4-:R-:W-:-:S10]  /*10d0*/  DADD R2, -RZ, |R8| ;  /* 0x00000000ff027229 */ /* 0x010fd40000000508 */
[----:B------:R-:W-:-:S07]  /*10e0*/  IMAD.MOV.U32 R16, RZ, RZ, R2 ;  /* 0x000000ffff107224 */ /* 0x000fce00078e0002 */
[----:B0-----:R-:W-:Y:S05]  /*10f0*/  CALL.REL.NOINC `($_Z21computeNearestClusterPfS_PiS0_iii$__internal_accurate_pow) ;  /* 0x0000000400687944 */ /* 0x001fea0003c00000 */
[----:B------:R-:W-:Y:S05]  /*1100*/  BSYNC.RECONVERGENT B0 ;  /* 0x0000000000007941 */ /* 0x000fea0003800200 */
.L_x_75:
        /* <DEDUP_REMOVED lines=15> */
.L_x_78:
[----:B------:R-:W-:-:S11]  /*1200*/  DADD R14, R8, 2 ;  /* 0x40000000080e7429 */ /* 0x000fd60000000000 */
.L_x_77:
[----:B------:R-:W-:Y:S05]  /*1210*/  BSYNC.RECONVERGENT B0 ;  /* 0x0000000000007941 */ /* 0x000fea0003800200 */
.L_x_76:
[----:B------:R-:W0:Y:S01]  /*1220*/  F2F.F64.F32 R6, R37 ;  /* 0x0000002500067310 */ /* 0x000e220000201800 */
[----:B------:R-:W-:-:S04]  /*1230*/  FSETP.NEU.AND P0, PT, R0, 1, PT ;  /* 0x3f8000000000780b */ /* 0x000fc80003f0d000 */
[----:B------:R-:W-:Y:S02]  /*1240*/  FSEL R2, R14, RZ, P0 ;  /* 0x000000ff0e027208 */ /* 0x000fe40000000000 */
[----:B------:R-:W-:-:S06]  /*1250*/  FSEL R3, R15, 1.875, P0 ;  /* 0x3ff000000f037808 */ /* 0x000fcc0000000000 */
[----:B0-----:R-:W-:-:S06]  /*1260*/  DADD R2, R6, R2 ;  /* 0x0000000006027229 */ /* 0x001fcc0000000002 */
[----:B------:R0:W1:Y:S05]  /*1270*/  F2F.F32.F64 R37, R2 ;  /* 0x0000000200257310 */ /* 0x00006a0000301000 */
.L_x_66:
[----:B------:R-:W5:Y:S01]  /*1280*/  LDCU UR6, c[0x0][0x3a8] ;  /* 0x00007500ff0677ac */ /* 0x000f620008000800 */
[CC--:B01-3--:R-:W-:Y:S02]  /*1290*/  FSET.BF.GTU.AND R0, R4.reuse, R37.reuse, PT ;  /* 0x000000250400720a */ /* 0x0cbfe4000380c000 */
[CC--:B----4-:R-:W-:Y:S01]  /*12a0*/  FSET.BF.LE.AND R3, R4.reuse, R37.reuse, PT ;  /* 0x000000250403720a */ /* 0x0d0fe20003803000 */
[----:B------:R-:W-:Y:S01]  /*12b0*/  UIADD3 UR5, UPT, UPT, UR4, 0x1, URZ ;  /* 0x0000000104057890 */ /* 0x000fe2000fffe0ff */
[----:B------:R-:W-:Y:S01]  /*12c0*/  FSETP.GTU.AND P0, PT, R4, R37, PT ;  /* 0x000000250400720b */ /* 0x000fe20003f0c000 */
[----:B------:R-:W-:-:S03]  /*12d0*/  FMUL R0, R37, R0 ;  /* 0x0000000025007220 */ /* 0x000fc60000400000 */
[----:B------:R-:W-:Y:S01]  /*12e0*/  SEL R32, R32, UR4, !P0 ;  /* 0x0000000420207c07 */ /* 0x000fe2000c000000 */
[----:B------:R-:W-:Y:S01]  /*12f0*/  FFMA R4, R3, R4, R0 ;  /* 0x0000000403047223 */ /* 0x000fe20000000000 */
[----:B-----5:R-:W-:-:S09]  /*1300*/  UISETP.NE.AND UP0, UPT, UR5, UR6, UPT ;  /* 0x000000060500728c */ /* 0x020fd2000bf05270 */
[----:B------:R-:W-:Y:S05]  /*1310*/  BRA.U !UP0, `(.L_x_46) ;  /* 0x0000000108b47547 */ /* 0x000fea000b800000 */
[----:B------:R-:W-:Y:S01]  /*1320*/  UMOV UR4, UR5 ;  /* 0x0000000500047c82 */ /* 0x000fe20008000000 */
[----:B------:R-:W-:Y:S05]  /*1330*/  BRA `(.L_x_79) ;  /* 0xffffffec00907947 */ /* 0x000fea000383ffff */
.L_x_47:
[----:B------:R-:W-:Y:S01]  /*1340*/  UISETP.GE.U32.AND UP0, UPT, UR5, 0x4, UPT ;  /* 0x000000040500788c */ /* 0x000fe2000bf06070 */
[----:B------:R-:W-:Y:S01]  /*1350*/  IMAD.MOV.U32 R32, RZ, RZ, 0xffff ;  /* 0x0000ffffff207424 */ /* 0x000fe200078e00ff */
[----:B------:R-:W-:Y:S01]  /*1360*/  ULOP3.LUT UR6, UR5, 0x3, URZ, 0xc0, !UPT ;  /* 0x0000000305067892 */ /* 0x000fe2000f8ec0ff */
[----:B------:R-:W-:Y:S01]  /*1370*/  IMAD.MOV.U32 R3, RZ, RZ, 0x7f7fffff ;  /* 0x7f7fffffff037424 */ /* 0x000fe200078e00ff */
[----:B------:R-:W-:Y:S02]  /*1380*/  UMOV UR4, URZ ;  /* 0x000000ff00047c82 */ /* 0x000fe40008000000 */
[----:B------:R-:W-:-:S03]  /*1390*/  UISETP.NE.AND UP1, UPT, UR6, URZ, UPT ;  /* 0x000000ff0600728c */ /* 0x000fc6000bf25270 */
[----:B------:R-:W-:Y:S08]  /*13a0*/  BRA.U !UP0, `(.L_x_80) ;  /* 0x0000000108687547 */ /* 0x000ff0000b800000 */
[----:B------:R-:W-:Y:S01]  /*13b0*/  IMAD.MOV.U32 R32, RZ, RZ, 0xffff ;  /* 0x0000ffffff207424 */ /* 0x000fe200078e00ff */
[----:B------:R-:W-:Y:S01]  /*13c0*/  ULOP3.LUT UR4, UR5, 0x7ffffffc, URZ, 0xc0, !UPT ;  /* 0x7ffffffc05047892 */ /* 0x000fe2000f8ec0ff */
[----:B------:R-:W-:Y:S02]  /*13d0*/  IMAD.MOV.U32 R3, RZ, RZ, 0x7f7fffff ;  /* 0x7f7fffffff037424 */ /* 0x000fe400078e00ff */
[----:B------:R-:W-:-:S09]  /*13e0*/  IMAD.MOV.U32 R5, RZ, RZ, RZ ;  /* 0x000000ffff057224 */ /* 0x000fd200078e00ff */
.L_x_81:
[C---:B------:R-:W-:Y:S02]  /*13f0*/  FSET.BF.LE.AND R0, R3.reuse, RZ, PT ;  /* 0x000000ff0300720a */ /* 0x040fe40003803000 */
[----:B------:R-:W-:-:S03]  /*1400*/  FSETP.GTU.AND P0, PT, R3, RZ, PT ;  /* 0x000000ff0300720b */ /* 0x000fc60003f0c000 */
[----:B------:R-:W-:Y:S01]  /*1410*/  FMUL R0, R0, R3 ;  /* 0x0000000300007220 */ /* 0x000fe20000400000 */
[----:B------:R-:W-:-:S03]  /*1420*/  SEL R32, R32, R5, !P0 ;  /* 0x0000000520207207 */ /* 0x000fc60004000000 */
[----:B------:R-:W-:Y:S01]  /*1430*/  FADD R2, RZ, R0 ;  /* 0x00000000ff027221 */ /* 0x000fe20000000000 */
[C---:B------:R-:W-:Y:S02]  /*1440*/  FSET.BF.LE.AND R7, R0.reuse, RZ, PT ;  /* 0x000000ff0007720a */ /* 0x040fe40003803000 */
[----:B------:R-:W-:-:S03]  /*1450*/  FSETP.GTU.AND P1, PT, R0, RZ, PT ;  /* 0x000000ff0000720b */ /* 0x000fc60003f2c000 */
[----:B------:R-:W-:-:S04]  /*1460*/  FMUL R2, R2, R7 ;  /* 0x0000000702027220 */ /* 0x000fc80000400000 */
[----:B------:R-:W-:Y:S01]  /*1470*/  FADD R4, RZ, R2 ;  /* 0x00000002ff047221 */ /* 0x000fe20000000000 */
[C---:B------:R-:W-:Y:S02]  /*1480*/  FSET.BF.LE.AND R7, R2.reuse, RZ, PT ;  /* 0x000000ff0207720a */ /* 0x040fe40003803000 */
[----:B------:R-:W-:-:S03]  /*1490*/  FSETP.GTU.AND P2, PT, R2, RZ, PT ;  /* 0x000000ff0200720b */ /* 0x000fc60003f4c000 */
[----:B------:R-:W-:Y:S01]  /*14a0*/  FMUL R4, R4, R7 ;  /* 0x0000000704047220 */ /* 0x000fe20000400000 */
[----:B------:R-:W-:-:S03]  /*14b0*/  @P1 VIADD R32, R5, 0x1 ;  /* 0x0000000105201836 */ /* 0x000fc60000000000 */
[----:B------:R-:W-:Y:S01]  /*14c0*/  FADD R0, RZ, R4 ;  /* 0x00000004ff007221 */ /* 0x000fe20000000000 */
[C---:B------:R-:W-:Y:S02]  /*14d0*/  FSETP.GTU.AND P3, PT, R4.reuse, RZ, PT ;  /* 0x000000ff0400720b */ /* 0x040fe40003f6c000 */
[----:B------:R-:W-:-:S03]  /*14e0*/  FSET.BF.LE.AND R3, R4, RZ, PT ;  /* 0x000000ff0403720a */ /* 0x000fc60003803000 */
[----:B------:R-:W-:Y:S02]  /*14f0*/  @P2 VIADD R32, R5, 0x2 ;  /* 0x0000000205202836 */ /* 0x000fe40000000000 */
[----:B------:R-:W-:-:S06]  /*1500*/  FFMA R3, R0, R3, RZ ;  /* 0x0000000300037223 */ /* 0x000fcc00000000ff */
[C---:B------:R-:W-:Y:S02]  /*1510*/  @P3 VIADD R32, R5.reuse, 0x3 ;  /* 0x0000000305203836 */ /* 0x040fe40000000000 */
[----:B------:R-:W-:-:S05]  /*1520*/  VIADD R5, R5, 0x4 ;  /* 0x0000000405057836 */ /* 0x000fca0000000000 */
[----:B------:R-:W-:-:S13]  /*1530*/  ISETP.NE.AND P0, PT, R5, UR4, PT ;  /* 0x0000000405007c0c */ /* 0x000fda000bf05270 */
[----:B------:R-:W-:Y:S05]  /*1540*/  @P0 BRA `(.L_x_81) ;  /* 0xfffffffc00a80947 */ /* 0x000fea000383ffff */
.L_x_80:
[----:B------:R-:W-:Y:S05]  /*1550*/  BRA.U !UP1, `(.L_x_46) ;  /* 0x0000000109247547 */ /* 0x000fea000b800000 */
[----:B------:R-:W-:-:S05]  /*1560*/  UMOV UR5, URZ ;  /* 0x000000ff00057c82 */ /* 0x000fca0008000000 */
.L_x_82:
[----:B------:R-:W-:Y:S01]  /*1570*/  UIADD3 UR5, UPT, UPT, UR5, 0x1, URZ ;  /* 0x0000000105057890 */ /* 0x000fe2000fffe0ff */
[C---:B------:R-:W-:Y:S02]  /*1580*/  FSET.BF.LE.AND R0, R3.reuse, RZ, PT ;  /* 0x000000ff0300720a */ /* 0x040fe40003803000 */
[----:B------:R-:W-:Y:S01]  /*1590*/  FSETP.GTU.AND P0, PT, R3, RZ, PT ;  /* 0x000000ff0300720b */ /* 0x000fe20003f0c000 */
[----:B------:R-:W-:Y:S02]  /*15a0*/  UISETP.NE.AND UP0, UPT, UR5, UR6, UPT ;  /* 0x000000060500728c */ /* 0x000fe4000bf05270 */
[----:B------:R-:W-:Y:S01]  /*15b0*/  FFMA R3, R0, R3, RZ ;  /* 0x0000000300037223 */ /* 0x000fe200000000ff */
[----:B------:R-:W-:Y:S01]  /*15c0*/  SEL R32, R32, UR4, !P0 ;  /* 0x0000000420207c07 */ /* 0x000fe2000c000000 */
[----:B------:R-:W-:-:S05]  /*15d0*/  UIADD3 UR4, UPT, UPT, UR4, 0x1, URZ ;  /* 0x0000000104047890 */ /* 0x000fca000fffe0ff */
[----:B------:R-:W-:Y:S07]  /*15e0*/  BRA.U UP0, `(.L_x_82) ;  /* 0xfffffffd00e07547 */ /* 0x000fee000b83ffff */
.L_x_46:
[----:B------:R-:W0:Y:S01]  /*15f0*/  LDC.64 R2, c[0x0][0x398] ;  /* 0x0000e600ff027b82 */ /* 0x000e220000000a00 */
[----:B------:R-:W1:Y:S01]  /*1600*/  LDCU.64 UR4, c[0x0][0x390] ;  /* 0x00007200ff0477ac */ /* 0x000e620008000a00 */
[----:B------:R-:W-:Y:S01]  /*1610*/  IMAD.U32 R33, R33, 0x10000, RZ ;  /* 0x0001000021217824 */ /* 0x000fe200078e00ff */
[----:B------:R-:W-:Y:S01]  /*1620*/  PRMT R7, R32, 0x9910, RZ ;  /* 0x0000991020077816 */ /* 0x000fe200000000ff */
[----:B--2---:R-:W-:-:S03]  /*1630*/  IMAD.MOV.U32 R9, RZ, RZ, 0x1 ;  /* 0x00000001ff097424 */ /* 0x004fc600078e00ff */
[----:B-1----:R-:W-:-:S04]  /*1640*/  LEA.HI.SX32 R4, P0, R33, UR4, 0x12 ;  /* 0x0000000421047c11 */ /* 0x002fc8000f8192ff */
[----:B------:R-:W-:Y:S01]  /*1650*/  LEA.HI.X.SX32 R5, R33, UR5, 0x1, P0 ;  /* 0x0000000521057c11 */ /* 0x000fe200080f0eff */
[----:B0-----:R-:W-:-:S04]  /*1660*/  IMAD.WIDE R2, R7, 0x4, R2 ;  /* 0x0000000407027825 */ /* 0x001fc800078e0202 */
[----:B------:R-:W-:Y:S04]  /*1670*/  STG.E desc[UR10][R4.64], R7 ;  /* 0x0000000704007986 */ /* 0x000fe8000c10190a */
[----:B------:R-:W-:Y:S01]  /*1680*/  REDG.E.ADD.STRONG.GPU desc[UR10][R2.64], R9 ;  /* 0x000000090200798e */ /* 0x000fe2000c12e10a */
[----:B------:R-:W-:Y:S05]  /*1690*/  EXIT ;  /* 0x000000000000794d */ /* 0x000fea0003800000 */
        .type           $_Z21computeNearestClusterPfS_PiS0_iii$__internal_accurate_pow,@function
        .size           $_Z21computeNearestClusterPfS_PiS0_iii$__internal_accurate_pow,(.L_x_86 - $_Z21computeNearestClusterPfS_PiS0_iii$__internal_accurate_pow)
$_Z21computeNearestClusterPfS_PiS0_iii$__internal_accurate_pow:
[----:B------:R-:W-:Y:S01]  /*16a0*/  ISETP.GT.U32.AND P0, PT, R3, 0xfffff, PT ;  /* 0x000fffff0300780c */ /* 0x000fe20003f04070 */
[--C-:B------:R-:W-:Y:S01]  /*16b0*/  IMAD.MOV.U32 R17, RZ, RZ, R3.reuse ;  /* 0x000000ffff117224 */ /* 0x100fe200078e0003 */
[----:B------:R-:W-:Y:S01]  /*16c0*/  UMOV UR6, 0x7d2cafe2 ;  /* 0x7d2cafe200067882 */ /* 0x000fe20000000000 */
[----:B------:R-:W-:Y:S01]  /*16d0*/  IMAD.MOV.U32 R20, RZ, RZ, 0x41ad3b5a ;  /* 0x41ad3b5aff147424 */ /* 0x000fe200078e00ff */
[----:B------:R-:W-:Y:S01]  /*16e0*/  UMOV UR7, 0x3eb0f5ff ;  /* 0x3eb0f5ff00077882 */ /* 0x000fe20000000000 */
[----:B------:R-:W-:Y:S01]  /*16f0*/  IMAD.MOV.U32 R21, RZ, RZ, 0x3ed0f5d2 ;  /* 0x3ed0f5d2ff157424 */ /* 0x000fe200078e00ff */
[----:B------:R-:W-:Y:S01]  /*1700*/  SHF.R.U32.HI R3, RZ, 0x14, R3 ;  /* 0x00000014ff037819 */ /* 0x000fe20000011603 */
[----:B------:R-:W-:Y:S01]  /*1710*/  UMOV UR14, 0x3b39803f ;  /* 0x3b39803f000e7882 */ /* 0x000fe20000000000 */
[----:B------:R-:W-:-:S05]  /*1720*/  UMOV UR15, 0x3c7abc9e ;  /* 0x3c7abc9e000f7882 */ /* 0x000fca0000000000 */
[----:B------:R-:W-:-:S10]  /*1730*/  @!P0 DMUL R14, R16, 1.80143985094819840000e+16 ;  /* 0x43500000100e8828 */ /* 0x000fd40000000000 */
[----:B------:R-:W-:Y:S01]  /*1740*/  @!P0 IMAD.MOV.U32 R17, RZ, RZ, R15 ;  /* 0x000000ffff118224 */ /* 0x000fe200078e000f */
[----:B------:R-:W-:Y:S01]  /*1750*/  @!P0 LEA.HI R3, R15, 0xffffffca, RZ, 0xc ;  /* 0xffffffca0f038811 */ /* 0x000fe200078f60ff */
[----:B------:R-:W-:Y:S02]  /*1760*/  @!P0 IMAD.MOV.U32 R16, RZ, RZ, R14 ;  /* 0x000000ffff108224 */ /* 0x000fe400078e000e */
[----:B------:R-:W-:Y:S01]  /*1770*/  IMAD.MOV.U32 R15, RZ, RZ, 0x43300000 ;  /* 0x43300000ff0f7424 */ /* 0x000fe200078e00ff */
[----:B------:R-:W-:Y:S01]  /*1780*/  LOP3.LUT R17, R17, 0x800fffff, RZ, 0xc0, !PT ;  /* 0x800fffff11117812 */ /* 0x000fe200078ec0ff */
[----:B------:R-:W-:Y:S02]  /*1790*/  IMAD.MOV.U32 R18, RZ, RZ, R16 ;  /* 0x000000ffff127224 */ /* 0x000fe400078e0010 */
[----:B------:R-:W-:Y:S01]  /*17a0*/  IMAD.MOV.U32 R16, RZ, RZ, RZ ;  /* 0x000000ffff107224 */ /* 0x000fe200078e00ff */
[----:B------:R-:W-:-:S04]  /*17b0*/  LOP3.LUT R17, R17, 0x3ff00000, RZ, 0xfc, !PT ;  /* 0x3ff0000011117812 */ /* 0x000fc800078efcff */
[----:B------:R-:W-:Y:S01]  /*17c0*/  ISETP.GE.U32.AND P1, PT, R17, 0x3ff6a09f, PT ;  /* 0x3ff6a09f1100780c */ /* 0x000fe20003f26070 */
[----:B------:R-:W-:-:S12]  /*17d0*/  IMAD.MOV.U32 R19, RZ, RZ, R17 ;  /* 0x000000ffff137224 */ /* 0x000fd800078e0011 */
[----:B------:R-:W-:-:S04]  /*17e0*/  @P1 VIADD R14, R19, 0xfff00000 ;  /* 0xfff00000130e1836 */ /* 0x000fc80000000000 */
[----:B------:R-:W-:Y:S02]  /*17f0*/  @P1 IMAD.MOV.U32 R19, RZ, RZ, R14 ;  /* 0x000000ffff131224 */ /* 0x000fe400078e000e */
[C---:B------:R-:W-:Y:S02]  /*1800*/  VIADD R14, R3.reuse, 0xfffffc01 ;  /* 0xfffffc01030e7836 */ /* 0x040fe40000000000 */
[----:B------:R-:W-:Y:S02]  /*1810*/  @P1 VIADD R14, R3, 0xfffffc02 ;  /* 0xfffffc02030e1836 */ /* 0x000fe40000000000 */
[C---:B------:R-:W-:Y:S02]  /*1820*/  DADD R24, R18.reuse, 1 ;  /* 0x3ff0000012187429 */ /* 0x040fe40000000000 */
[----:B------:R-:W-:Y:S01]  /*1830*/  DADD R18, R18, -1 ;  /* 0xbff0000012127429 */ /* 0x000fe20000000000 */
[----:B------:R-:W-:-:S03]  /*1840*/  LOP3.LUT R14, R14, 0x80000000, RZ, 0x3c, !PT ;  /* 0x800000000e0e7812 */ /* 0x000fc600078e3cff */
[----:B------:R-:W0:Y:S02]  /*1850*/  MUFU.RCP64H R17, R25 ;  /* 0x0000001900117308 */ /* 0x000e240000001800 */
[----:B0-----:R-:W-:-:S08]  /*1860*/  DFMA R22, -R24, R16, 1 ;  /* 0x3ff000001816742b */ /* 0x001fd00000000110 */
[----:B------:R-:W-:-:S08]  /*1870*/  DFMA R22, R22, R22, R22 ;  /* 0x000000161616722b */ /* 0x000fd00000000016 */
[----:B------:R-:W-:-:S08]  /*1880*/  DFMA R22, R16, R22, R16 ;  /* 0x000000161016722b */ /* 0x000fd00000000010 */
[----:B------:R-:W-:-:S08]  /*1890*/  DMUL R16, R18, R22 ;  /* 0x0000001612107228 */ /* 0x000fd00000000000 */
[----:B------:R-:W-:-:S08]  /*18a0*/  DFMA R16, R18, R22, R16 ;  /* 0x000000161210722b */ /* 0x000fd00000000010 */
[----:B------:R-:W-:-:S08]  /*18b0*/  DMUL R26, R16, R16 ;  /* 0x00000010101a7228 */ /* 0x000fd00000000000 */
[----:B------:R-:W-:Y:S01]  /*18c0*/  DFMA R20, R26, UR6, R20 ;  /* 0x000000061a147c2b */ /* 0x000fe20008000014 */
[----:B------:R-:W-:Y:S01]  /*18d0*/  UMOV UR6, 0x75488a3f ;  /* 0x75488a3f00067882 */ /* 0x000fe20000000000 */
[----:B------:R-:W-:-:S06]  /*18e0*/  UMOV UR7, 0x3ef3b20a ;  /* 0x3ef3b20a00077882 */ /* 0x000fcc0000000000 */
[----:B------:R-:W-:Y:S01]  /*18f0*/  DFMA R24, R26, R20, UR6 ;  /* 0x000000061a187e2b */ /* 0x000fe20008000014 */
[----:B------:R-:W-:Y:S01]  /*1900*/  UMOV UR6, 0xe4faecd5 ;  /* 0xe4faecd500067882 */ /* 0x000fe20000000000 */
[----:B------:R-:W-:Y:S01]  /*1910*/  UMOV UR7, 0x3f1745cd ;  /* 0x3f1745cd00077882 */ /* 0x000fe20000000000 */
[----:B------:R-:W-:-:S05]  /*1920*/  DADD R20, R18, -R16 ;  /* 0x0000000012147229 */ /* 0x000fca0000000810 */
[----:B------:R-:W-:Y:S01]  /*1930*/  DFMA R24, R26, R24, UR6 ;  /* 0x000000061a187e2b */ /* 0x000fe20008000018 */
[----:B------:R-:W-:Y:S01]  /*1940*/  UMOV UR6, 0x258a578b ;  /* 0x258a578b00067882 */ /* 0x000fe20000000000 */
[----:B------:R-:W-:Y:S01]  /*1950*/  UMOV UR7, 0x3f3c71c7 ;  /* 0x3f3c71c700077882 */ /* 0x000fe20000000000 */
[----:B------:R-:W-:-:S05]  /*1960*/  DADD R20, R20, R20 ;  /* 0x0000000014147229 */ /* 0x000fca0000000014 */
[----:B------:R-:W-:Y:S01]  /*1970*/  DFMA R24, R26, R24, UR6 ;  /* 0x000000061a187e2b */ /* 0x000fe20008000018 */
[----:B------:R-:W-:Y:S01]  /*1980*/  UMOV UR6, 0x9242b910 ;  /* 0x9242b91000067882 */ /* 0x000fe20000000000 */
[----:B------:R-:W-:Y:S01]  /*1990*/  UMOV UR7, 0x3f624924 ;  /* 0x3f62492400077882 */ /* 0x000fe20000000000 */
[----:B------:R-:W-:-:S05]  /*19a0*/  DFMA R20, R18, -R16, R20 ;  /* 0x800000101214722b */ /* 0x000fca0000000014 */
[----:B------:R-:W-:Y:S01]  /*19b0*/  DFMA R24, R26, R24, UR6 ;  /* 0x000000061a187e2b */ /* 0x000fe20008000018 */
[----:B------:R-:W-:Y:S01]  /*19c0*/  UMOV UR6, 0x99999dfb ;  /* 0x99999dfb00067882 */ /* 0x000fe20000000000 */
[----:B------:R-:W-:Y:S01]  /*19d0*/  UMOV UR7, 0x3f899999 ;  /* 0x3f89999900077882 */ /* 0x000fe20000000000 */
[----:B------:R-:W-:Y:S02]  /*19e0*/  DMUL R20, R22, R20 ;  /* 0x0000001416147228 */ /* 0x000fe40000000000 */
[----:B------:R-:W-:-:S03]  /*19f0*/  DMUL R22, R16, R16 ;  /* 0x0000001010167228 */ /* 0x000fc60000000000 */
[----:B------:R-:W-:Y:S01]  /*1a00*/  DFMA R24, R26, R24, UR6 ;  /* 0x000000061a187e2b */ /* 0x000fe20008000018 */
[----:B------:R-:W-:Y:S01]  /*1a10*/  UMOV UR6, 0x55555555 ;  /* 0x5555555500067882 */ /* 0x000fe20000000000 */
[----:B------:R-:W-:-:S06]  /*1a20*/  UMOV UR7, 0x3fb55555 ;  /* 0x3fb5555500077882 */ /* 0x000fcc0000000000 */
[----:B------:R-:W-:-:S08]  /*1a30*/  DFMA R18, R26, R24, UR6 ;  /* 0x000000061a127e2b */ /* 0x000fd00008000018 */
[----:B------:R-:W-:Y:S01]  /*1a40*/  DADD R28, -R18, UR6 ;  /* 0x00000006121c7e29 */ /* 0x000fe20008000100 */
[----:B------:R-:W-:Y:S01]  /*1a50*/  UMOV UR6, 0xb9e7b0 ;  /* 0x00b9e7b000067882 */ /* 0x000fe20000000000 */
[----:B------:R-:W-:-:S06]  /*1a60*/  UMOV UR7, 0x3c46a4cb ;  /* 0x3c46a4cb00077882 */ /* 0x000fcc0000000000 */
[----:B------:R-:W-:Y:S02]  /*1a70*/  DFMA R28, R26, R24, R28 ;  /* 0x000000181a1c722b */ /* 0x000fe4000000001c */
[----:B------:R-:W-:Y:S01]  /*1a80*/  DFMA R26, R16, R16, -R22 ;  /* 0x00000010101a722b */ /* 0x000fe20000000816 */
[----:B------:R-:W-:Y:S02]  /*1a90*/  VIADD R25, R21, 0x100000 ;  /* 0x0010000015197836 */ /* 0x000fe40000000000 */
[----:B------:R-:W-:-:S03]  /*1aa0*/  IMAD.MOV.U32 R24, RZ, RZ, R20 ;  /* 0x000000ffff187224 */ /* 0x000fc600078e0014 */
[----:B------:R-:W-:Y:S01]  /*1ab0*/  DADD R28, R28, -UR6 ;  /* 0x800000061c1c7e29 */ /* 0x000fe20008000000 */
[----:B------:R-:W-:Y:S01]  /*1ac0*/  UMOV UR6, 0x80000000 ;  /* 0x8000000000067882 */ /* 0x000fe20000000000 */
[----:B------:R-:W-:Y:S01]  /*1ad0*/  UMOV UR7, 0x43300000 ;  /* 0x4330000000077882 */ /* 0x000fe20000000000 */
[C---:B------:R-:W-:Y:S02]  /*1ae0*/  DFMA R24, R16.reuse, R24, R26 ;  /* 0x000000181018722b */ /* 0x040fe4000000001a */
[----:B------:R-:W-:-:S08]  /*1af0*/  DMUL R26, R16, R22 ;  /* 0x00000016101a7228 */ /* 0x000fd00000000000 */
[----:B------:R-:W-:-:S08]  /*1b00*/  DFMA R30, R16, R22, -R26 ;  /* 0x00000016101e722b */ /* 0x000fd0000000081a */
[----:B------:R-:W-:Y:S02]  /*1b10*/  DFMA R30, R20, R22, R30 ;  /* 0x00000016141e722b */ /* 0x000fe4000000001e */
[----:B------:R-:W-:-:S06]  /*1b20*/  DADD R22, R18, R28 ;  /* 0x0000000012167229 */ /* 0x000fcc000000001c */
[----:B------:R-:W-:Y:S02]  /*1b30*/  DFMA R24, R16, R24, R30 ;  /* 0x000000181018722b */ /* 0x000fe4000000001e */
[----:B------:R-:W-:Y:S02]  /*1b40*/  DADD R30, R18, -R22 ;  /* 0x00000000121e7229 */ /* 0x000fe40000000816 */
[----:B------:R-:W-:-:S06]  /*1b50*/  DMUL R18, R22, R26 ;  /* 0x0000001a16127228 */ /* 0x000fcc0000000000 */
[----:B------:R-:W-:Y:S02]  /*1b60*/  DADD R30, R28, R30 ;  /* 0x000000001c1e7229 */ /* 0x000fe4000000001e */
[----:B------:R-:W-:-:S08]  /*1b70*/  DFMA R28, R22, R26, -R18 ;  /* 0x0000001a161c722b */ /* 0x000fd00000000812 */
[----:B------:R-:W-:-:S08]  /*1b80*/  DFMA R24, R22, R24, R28 ;  /* 0x000000181618722b */ /* 0x000fd0000000001c */
[----:B------:R-:W-:-:S08]  /*1b90*/  DFMA R30, R30, R26, R24 ;  /* 0x0000001a1e1e722b */ /* 0x000fd00000000018 */
[----:B------:R-:W-:-:S08]  /*1ba0*/  DADD R24, R18, R30 ;  /* 0x0000000012187229 */ /* 0x000fd0000000001e */
[--C-:B------:R-:W-:Y:S02]  /*1bb0*/  DADD R22, R16, R24.reuse ;  /* 0x0000000010167229 */ /* 0x100fe40000000018 */
[----:B------:R-:W-:-:S06]  /*1bc0*/  DADD R18, R18, -R24 ;  /* 0x0000000012127229 */ /* 0x000fcc0000000818 */
[----:B------:R-:W-:Y:S02]  /*1bd0*/  DADD R16, R16, -R22 ;  /* 0x0000000010107229 */ /* 0x000fe40000000816 */
[----:B------:R-:W-:-:S06]  /*1be0*/  DADD R18, R30, R18 ;  /* 0x000000001e127229 */ /* 0x000fcc0000000012 */
[----:B------:R-:W-:-:S08]  /*1bf0*/  DADD R16, R24, R16 ;  /* 0x0000000018107229 */ /* 0x000fd00000000010 */
[----:B------:R-:W-:-:S08]  /*1c00*/  DADD R16, R18, R16 ;  /* 0x0000000012107229 */ /* 0x000fd00000000010 */
[----:B------:R-:W-:Y:S02]  /*1c10*/  DADD R20, R20, R16 ;  /* 0x0000000014147229 */ /* 0x000fe40000000010 */
[----:B------:R-:W-:Y:S01]  /*1c20*/  DADD R16, R14, -UR6 ;  /* 0x800000060e107e29 */ /* 0x000fe20008000000 */
[----:B------:R-:W-:Y:S01]  /*1c30*/  UMOV UR6, 0xfefa39ef ;  /* 0xfefa39ef00067882 */ /* 0x000fe20000000000 */
[----:B------:R-:W-:-:S04]  /*1c40*/  UMOV UR7, 0x3fe62e42 ;  /* 0x3fe62e4200077882 */ /* 0x000fc80000000000 */
[----:B------:R-:W-:-:S08]  /*1c50*/  DADD R18, R22, R20 ;  /* 0x0000000016127229 */ /* 0x000fd00000000014 */
[--C-:B------:R-:W-:Y:S02]  /*1c60*/  DFMA R14, R16, UR6, R18.reuse ;  /* 0x00000006100e7c2b */ /* 0x100fe40008000012 */
[----:B------:R-:W-:-:S06]  /*1c70*/  DADD R24, R22, -R18 ;  /* 0x0000000016187229 */ /* 0x000fcc0000000812 */
[----:B------:R-:W-:Y:S02]  /*1c80*/  DFMA R22, R16, -UR6, R14 ;  /* 0x8000000610167c2b */ /* 0x000fe4000800000e */
[----:B------:R-:W-:-:S06]  /*1c90*/  DADD R24, R20, R24 ;  /* 0x0000000014187229 */ /* 0x000fcc0000000018 */
[----:B------:R-:W-:-:S08]  /*1ca0*/  DADD R22, -R18, R22 ;  /* 0x0000000012167229 */ /* 0x000fd00000000116 */
[----:B------:R-:W-:-:S08]  /*1cb0*/  DADD R18, R24, -R22 ;  /* 0x0000000018127229 */ /* 0x000fd00000000816 */
[----:B------:R-:W-:-:S08]  /*1cc0*/  DFMA R18, R16, UR14, R18 ;  /* 0x0000000e10127c2b */ /* 0x000fd00008000012 */
[----:B------:R-:W-:-:S08]  /*1cd0*/  DADD R16, R14, R18 ;  /* 0x000000000e107229 */ /* 0x000fd00000000012 */
[----:B------:R-:W-:Y:S02]  /*1ce0*/  DADD R14, R14, -R16 ;  /* 0x000000000e0e7229 */ /* 0x000fe40000000810 */
[----:B------:R-:W-:-:S06]  /*1cf0*/  DMUL R20, R16, 2 ;  /* 0x4000000010147828 */ /* 0x000fcc0000000000 */
[----:B------:R-:W-:Y:S02]  /*1d00*/  DADD R18, R18, R14 ;  /* 0x0000000012127229 */ /* 0x000fe4000000000e */
[----:B------:R-:W-:Y:S01]  /*1d10*/  DFMA R16, R16, 2, -R20 ;  /* 0x400000001010782b */ /* 0x000fe20000000814 */
[----:B------:R-:W-:Y:S02]  /*1d20*/  IMAD.MOV.U32 R14, RZ, RZ, 0x652b82fe ;  /* 0x652b82feff0e7424 */ /* 0x000fe400078e00ff */
[----:B------:R-:W-:-:S05]  /*1d30*/  IMAD.MOV.U32 R15, RZ, RZ, 0x3ff71547 ;  /* 0x3ff71547ff0f7424 */ /* 0x000fca00078e00ff */
[----:B------:R-:W-:-:S08]  /*1d40*/  DFMA R18, R18, 2, R16 ;  /* 0x400000001212782b */ /* 0x000fd00000000010 */
[----:B------:R-:W-:-:S08]  /*1d50*/  DADD R22, R20, R18 ;  /* 0x0000000014167229 */ /* 0x000fd00000000012 */
[----:B------:R-:W-:Y:S02]  /*1d60*/  DFMA R14, R22, R14, 6.75539944105574400000e+15 ;  /* 0x43380000160e742b */ /* 0x000fe4000000000e */
[----:B------:R-:W-:Y:S01]  /*1d70*/  FSETP.GEU.AND P0, PT, |R23|, 4.1917929649353027344, PT ;  /* 0x4086232b1700780b */ /* 0x000fe20003f0e200 */
[----:B------:R-:W-:-:S05]  /*1d80*/  DADD R20, R20, -R22 ;  /* 0x0000000014147229 */ /* 0x000fca0000000816 */
[----:B------:R-:W-:-:S03]  /*1d90*/  DADD R16, R14, -6.75539944105574400000e+15 ;  /* 0xc33800000e107429 */ /* 0x000fc60000000000 */
[----:B------:R-:W-:-:S05]  /*1da0*/  DADD R18, R18, R20 ;  /* 0x0000000012127229 */ /* 0x000fca0000000014 */
[----:B------:R-:W-:Y:S01]  /*1db0*/  DFMA R24, R16, -UR6, R22 ;  /* 0x8000000610187c2b */ /* 0x000fe20008000016 */
[----:B------:R-:W-:Y:S01]  /*1dc0*/  UMOV UR6, 0x3b39803f ;  /* 0x3b39803f00067882 */ /* 0x000fe20000000000 */
[----:B------:R-:W-:-:S06]  /*1dd0*/  UMOV UR7, 0x3c7abc9e ;  /* 0x3c7abc9e00077882 */ /* 0x000fcc0000000000 */
[----:B------:R-:W-:Y:S01]  /*1de0*/  DFMA R24, R16, -UR6, R24 ;  /* 0x8000000610187c2b */ /* 0x000fe20008000018 */
[----:B------:R-:W-:Y:S01]  /*1df0*/  UMOV UR6, 0x69ce2bdf ;  /* 0x69ce2bdf00067882 */ /* 0x000fe20000000000 */
[----:B------:R-:W-:Y:S01]  /*1e00*/  IMAD.MOV.U32 R16, RZ, RZ, -0x35dec16 ;  /* 0xfca213eaff107424 */ /* 0x000fe200078e00ff */
[----:B------:R-:W-:Y:S01]  /*1e10*/  UMOV UR7, 0x3e5ade15 ;  /* 0x3e5ade1500077882 */ /* 0x000fe20000000000 */
[----:B------:R-:W-:-:S06]  /*1e20*/  IMAD.MOV.U32 R17, RZ, RZ, 0x3e928af3 ;  /* 0x3e928af3ff117424 */ /* 0x000fcc00078e00ff */
[----:B------:R-:W-:Y:S01]  /*1e30*/  DFMA R16, R24, UR6, R16 ;  /* 0x0000000618107c2b */ /* 0x000fe20008000010 */
[----:B------:R-:W-:Y:S01]  /*1e40*/  UMOV UR6, 0x62401315 ;  /* 0x6240131500067882 */ /* 0x000fe20000000000 */
[----:B------:R-:W-:-:S06]  /*1e50*/  UMOV UR7, 0x3ec71dee ;  /* 0x3ec71dee00077882 */ /* 0x000fcc0000000000 */
[----:B------:R-:W-:Y:S01]  /*1e60*/  DFMA R16, R24, R16, UR6 ;  /* 0x0000000618107e2b */ /* 0x000fe20008000010 */
        /* <DEDUP_REMOVED lines=20> */
[----:B------:R-:W-:-:S08]  /*1fb0*/  DFMA R16, R24, R16, UR6 ;  /* 0x0000000618107e2b */ /* 0x000fd00008000010 */
[----:B------:R-:W-:-:S08]  /*1fc0*/  DFMA R16, R24, R16, 1 ;  /* 0x3ff000001810742b */ /* 0x000fd00000000010 */
[----:B------:R-:W-:-:S10]  /*1fd0*/  DFMA R16, R24, R16, 1 ;  /* 0x3ff000001810742b */ /* 0x000fd40000000010 */
[----:B------:R-:W-:Y:S02]  /*1fe0*/  IMAD R21, R14, 0x100000, R17 ;  /* 0x001000000e157824 */ /* 0x000fe400078e0211 */
[----:B------:R-:W-:Y:S01]  /*1ff0*/  IMAD.MOV.U32 R20, RZ, RZ, R16 ;  /* 0x000000ffff147224 */ /* 0x000fe200078e0010 */
[----:B------:R-:W-:Y:S06]  /*2000*/  @!P0 BRA `(.L_x_83) ;  /* 0x0000000000308947 */ /* 0x000fec0003800000 */
[----:B------:R-:W-:Y:S01]  /*2010*/  FSETP.GEU.AND P1, PT, |R23|, 4.2275390625, PT ;  /* 0x408748001700780b */ /* 0x000fe20003f2e200 */
[C---:B------:R-:W-:Y:S02]  /*2020*/  DADD R20, R22.reuse, +INF ;  /* 0x7ff0000016147429 */ /* 0x040fe40000000000 */
[----:B------:R-:W-:-:S08]  /*2030*/  DSETP.GEU.AND P0, PT, R22, RZ, PT ;  /* 0x000000ff1600722a */ /* 0x000fd00003f0e000 */
[----:B------:R-:W-:Y:S02]  /*2040*/  FSEL R20, R20, RZ, P0 ;  /* 0x000000ff14147208 */ /* 0x000fe40000000000 */
[----:B------:R-:W-:Y:S02]  /*2050*/  @!P1 LEA.HI R3, R14, R14, RZ, 0x1 ;  /* 0x0000000e0e039211 */ /* 0x000fe400078f08ff */
[----:B------:R-:W-:Y:S02]  /*2060*/  FSEL R21, R21, RZ, P0 ;  /* 0x000000ff15157208 */ /* 0x000fe40000000000 */
[----:B------:R-:W-:-:S05]  /*2070*/  @!P1 SHF.R.S32.HI R3, RZ, 0x1, R3 ;  /* 0x00000001ff039819 */ /* 0x000fca0000011403 */
[----:B------:R-:W-:Y:S02]  /*2080*/  @!P1 IMAD.IADD R14, R14, 0x1, -R3 ;  /* 0x000000010e0e9824 */ /* 0x000fe400078e0a03 */
[----:B------:R-:W-:-:S03]  /*2090*/  @!P1 IMAD R17, R3, 0x100000, R17 ;  /* 0x0010000003119824 */ /* 0x000fc600078e0211 */
[----:B------:R-:W-:Y:S01]  /*20a0*/  @!P1 LEA R15, R14, 0x3ff00000, 0x14 ;  /* 0x3ff000000e0f9811 */ /* 0x000fe200078ea0ff */
[----:B------:R-:W-:-:S06]  /*20b0*/  @!P1 IMAD.MOV.U32 R14, RZ, RZ, RZ ;  /* 0x000000ffff0e9224 */ /* 0x000fcc00078e00ff */
[----:B------:R-:W-:-:S11]  /*20c0*/  @!P1 DMUL R20, R16, R14 ;  /* 0x0000000e10149228 */ /* 0x000fd60000000000 */
.L_x_83:
[----:B------:R-:W-:Y:S01]  /*20d0*/  DFMA R18, R18, R20, R20 ;  /* 0x000000141212722b */ /* 0x000fe20000000014 */
[----:B------:R-:W-:Y:S01]  /*20e0*/  IMAD.MOV.U32 R16, RZ, RZ, R34 ;  /* 0x000000ffff107224 */ /* 0x000fe200078e0022 */
[----:B------:R-:W-:Y:S01]  /*20f0*/  DSETP.NEU.AND P0, PT, |R20|, +INF , PT ;  /* 0x7ff000001400742a */ /* 0x000fe20003f0d200 */
[----:B------:R-:W-:-:S07]  /*2100*/  IMAD.MOV.U32 R17, RZ, RZ, 0x0 ;  /* 0x00000000ff117424 */ /* 0x000fce00078e00ff */
[----:B------:R-:W-:Y:S02]  /*2110*/  FSEL R14, R20, R18, !P0 ;  /* 0x00000012140e7208 */ /* 0x000fe40004000000 */
[----:B------:R-:W-:Y:S01]  /*2120*/  FSEL R3, R21, R19, !P0 ;  /* 0x0000001315037208 */ /* 0x000fe20004000000 */
[----:B------:R-:W-:Y:S06]  /*2130*/  RET.REL.NODEC R16 `(_Z21computeNearestClusterPfS_PiS0_iii) ;  /* 0xffffffdc10b07950 */ /* 0x000fec0003c3ffff */
.L_x_84:
        /* <DEDUP_REMOVED lines=12> */
.L_x_86:


//--------------------- .nv.shared.reserved.0     --------------------------
	.section	.nv.shared.reserved.0,"aw",@nobits
	.weak		__nv_reservedSMEM_offset_0_alias
	.size		__nv_reservedSMEM_offset_0_alias, 0, 64
	.other		__nv_reservedSMEM_offset_0_alias,@"STO_CUDA_RESERVED_SHARED STV_DEFAULT"
__nv_reservedSMEM_offset_0_alias:
	.zero		0
	.zero		64


//--------------------- .nv.constant0._Z11computeMeanPfS_PiS0_ii --------------------------
	.section	.nv.constant0._Z11computeMeanPfS_PiS0_ii,"a",@progbits
	.sectionflags	@""
	.align	4
.nv.constant0._Z11computeMeanPfS_PiS0_ii:
	.zero		936


//--------------------- .nv.constant0._Z21computeNearestClusterPfS_PiS0_iii --------------------------
	.section	.nv.constant0._Z21computeNearestClusterPfS_PiS0_iii,"a",@progbits
	.sectionflags	@""
	.align	4
.nv.constant0._Z21computeNearestClusterPfS_PiS0_iii:
	.zero		940


//--------------------- SYMBOLS --------------------------

	.type		.nv.reservedSmem.offset0,@object
	.size		.nv.reservedSmem.offset0,0x4
